	.headerflags	@"EF_CUDA_TEXMODE_UNIFIED EF_CUDA_64BIT_ADDRESS EF_CUDA_SM80 EF_CUDA_VIRTUAL_SM(EF_CUDA_SM80)"
	.elftype	@"ET_EXEC"


//--------------------- .nv.info                  --------------------------
	.section	.nv.info,"",@"SHT_CUDA_INFO"
	.align	4


	//----- nvinfo : EIATTR_REGCOUNT
	.align		4
        /*0000*/ 	.byte	0x04, 0x2f
        /*0002*/ 	.short	(.L_1 - .L_0)
	.align		4
.L_0:
        /*0004*/ 	.word	index@(matmul_kernel_0d1d2d3d4d5d6d7c8d9c10d11c)
        /*0008*/ 	.word	0x000000a8


	//----- nvinfo : EIATTR_MAX_STACK_SIZE
	.align		4
.L_1:
        /*000c*/ 	.byte	0x04, 0x23
        /*000e*/ 	.short	(.L_3 - .L_2)
	.align		4
.L_2:
        /*0010*/ 	.word	index@(matmul_kernel_0d1d2d3d4d5d6d7c8d9c10d11c)
        /*0014*/ 	.word	0x00000000


	//----- nvinfo : EIATTR_MIN_STACK_SIZE
	.align		4
.L_3:
        /*0018*/ 	.byte	0x04, 0x12
        /*001a*/ 	.short	(.L_5 - .L_4)
	.align		4
.L_4:
        /*001c*/ 	.word	index@(matmul_kernel_0d1d2d3d4d5d6d7c8d9c10d11c)
        /*0020*/ 	.word	0x00000000


	//----- nvinfo : EIATTR_FRAME_SIZE
	.align		4
.L_5:
        /*0024*/ 	.byte	0x04, 0x11
        /*0026*/ 	.short	(.L_7 - .L_6)
	.align		4
.L_6:
        /*0028*/ 	.word	index@(matmul_kernel_0d1d2d3d4d5d6d7c8d9c10d11c)
        /*002c*/ 	.word	0x00000000
.L_7:


//--------------------- .nv.info.matmul_kernel_0d1d2d3d4d5d6d7c8d9c10d11c --------------------------
	.section	.nv.info.matmul_kernel_0d1d2d3d4d5d6d7c8d9c10d11c,"",@"SHT_CUDA_INFO"
	.align	4


	//----- nvinfo : EIATTR_CUDA_API_VERSION
	.align		4
        /*0000*/ 	.byte	0x04, 0x37
        /*0002*/ 	.short	(.L_9 - .L_8)
.L_8:
        /*0004*/ 	.word	0x00000079


	//----- nvinfo : EIATTR_SW2861232_WAR
	.align		4
.L_9:
        /*0008*/ 	.byte	0x01, 0x35
	.zero		2


	//----- nvinfo : EIATTR_PARAM_CBANK
	.align		4
        /*000c*/ 	.byte	0x04, 0x0a
        /*000e*/ 	.short	(.L_11 - .L_10)
	.align		4
.L_10:
        /*0010*/ 	.word	index@(.nv.constant0.matmul_kernel_0d1d2d3d4d5d6d7c8d9c10d11c)
        /*0014*/ 	.short	0x0160
        /*0016*/ 	.short	0x0030


	//----- nvinfo : EIATTR_CBANK_PARAM_SIZE
	.align		4
.L_11:
        /*0018*/ 	.byte	0x03, 0x19
        /*001a*/ 	.short	0x0030


	//----- nvinfo : EIATTR_KPARAM_INFO
	.align		4
        /*001c*/ 	.byte	0x04, 0x17
        /*001e*/ 	.short	(.L_13 - .L_12)
.L_12:
        /*0020*/ 	.word	0x00000000
        /*0024*/ 	.short	0x0008
        /*0026*/ 	.short	0x002c
        /*0028*/ 	.byte	0x00, 0xf0, 0x11, 0x00


	//----- nvinfo : EIATTR_KPARAM_INFO
	.align		4
.L_13:
        /*002c*/ 	.byte	0x04, 0x17
        /*002e*/ 	.short	(.L_15 - .L_14)
.L_14:
        /*0030*/ 	.word	0x00000000
        /*0034*/ 	.short	0x0007
        /*0036*/ 	.short	0x0028
        /*0038*/ 	.byte	0x00, 0xf0, 0x11, 0x00


	//----- nvinfo : EIATTR_KPARAM_INFO
	.align		4
.L_15:
        /*003c*/ 	.byte	0x04, 0x17
        /*003e*/ 	.short	(.L_17 - .L_16)
.L_16:
        /*0040*/ 	.word	0x00000000
        /*0044*/ 	.short	0x0006
        /*0046*/ 	.short	0x0024
        /*0048*/ 	.byte	0x00, 0xf0, 0x11, 0x00


	//----- nvinfo : EIATTR_KPARAM_INFO
	.align		4
.L_17:
        /*004c*/ 	.byte	0x04, 0x17
        /*004e*/ 	.short	(.L_19 - .L_18)
.L_18:
        /*0050*/ 	.word	0x00000000
        /*0054*/ 	.short	0x0005
        /*0056*/ 	.short	0x0020
        /*0058*/ 	.byte	0x00, 0xf0, 0x11, 0x00


	//----- nvinfo : EIATTR_KPARAM_INFO
	.align		4
.L_19:
        /*005c*/ 	.byte	0x04, 0x17
        /*005e*/ 	.short	(.L_21 - .L_20)
.L_20:
        /*0060*/ 	.word	0x00000000
        /*0064*/ 	.short	0x0004
        /*0066*/ 	.short	0x001c
        /*0068*/ 	.byte	0x00, 0xf0, 0x11, 0x00


	//----- nvinfo : EIATTR_KPARAM_INFO
	.align		4
.L_21:
        /*006c*/ 	.byte	0x04, 0x17
        /*006e*/ 	.short	(.L_23 - .L_22)
.L_22:
        /*0070*/ 	.word	0x00000000
        /*0074*/ 	.short	0x0003
        /*0076*/ 	.short	0x0018
        /*0078*/ 	.byte	0x00, 0xf0, 0x11, 0x00


	//----- nvinfo : EIATTR_KPARAM_INFO
	.align		4
.L_23:
        /*007c*/ 	.byte	0x04, 0x17
        /*007e*/ 	.short	(.L_25 - .L_24)
.L_24:
        /*0080*/ 	.word	0x00000000
        /*0084*/ 	.short	0x0002
        /*0086*/ 	.short	0x0010
        /*0088*/ 	.byte	0x00, 0xf0, 0x21, 0x00


	//----- nvinfo : EIATTR_KPARAM_INFO
	.align		4
.L_25:
        /*008c*/ 	.byte	0x04, 0x17
        /*008e*/ 	.short	(.L_27 - .L_26)
.L_26:
        /*0090*/ 	.word	0x00000000
        /*0094*/ 	.short	0x0001
        /*0096*/ 	.short	0x0008
        /*0098*/ 	.byte	0x00, 0xf0, 0x21, 0x00


	//----- nvinfo : EIATTR_KPARAM_INFO
	.align		4
.L_27:
        /*009c*/ 	.byte	0x04, 0x17
        /*009e*/ 	.short	(.L_29 - .L_28)
.L_28:
        /*00a0*/ 	.word	0x00000000
        /*00a4*/ 	.short	0x0000
        /*00a6*/ 	.short	0x0000
        /*00a8*/ 	.byte	0x00, 0xf0, 0x21, 0x00


	//----- nvinfo : EIATTR_MAXREG_COUNT
	.align		4
.L_29:
        /*00ac*/ 	.byte	0x03, 0x1b
        /*00ae*/ 	.short	0x00ff


	//----- nvinfo : EIATTR_EXIT_INSTR_OFFSETS
	.align		4
        /*00b0*/ 	.byte	0x04, 0x1c
        /*00b2*/ 	.short	(.L_31 - .L_30)


	//   ....[0]....
.L_30:
        /*00b4*/ 	.word	0x00002a30


	//   ....[1]....
        /*00b8*/ 	.word	0x00002a60


	//----- nvinfo : EIATTR_MAX_THREADS
	.align		4
.L_31:
        /*00bc*/ 	.byte	0x04, 0x05
        /*00be*/ 	.short	(.L_33 - .L_32)
.L_32:
        /*00c0*/ 	.word	0x00000080
        /*00c4*/ 	.word	0x00000001
        /*00c8*/ 	.word	0x00000001
.L_33:


//--------------------- .nv.constant0.matmul_kernel_0d1d2d3d4d5d6d7c8d9c10d11c --------------------------
	.section	.nv.constant0.matmul_kernel_0d1d2d3d4d5d6d7c8d9c10d11c,"a",@progbits
	.align	4
.nv.constant0.matmul_kernel_0d1d2d3d4d5d6d7c8d9c10d11c:
	.zero		400


//--------------------- .text.matmul_kernel_0d1d2d3d4d5d6d7c8d9c10d11c --------------------------
	.section	.text.matmul_kernel_0d1d2d3d4d5d6d7c8d9c10d11c,"ax",@progbits
	.sectionflags	@"SHF_BARRIERS=1"
	.sectioninfo	@"SHI_REGISTERS=168"
	.align	128
        .global         matmul_kernel_0d1d2d3d4d5d6d7c8d9c10d11c
        .type           matmul_kernel_0d1d2d3d4d5d6d7c8d9c10d11c,@function
        .size           matmul_kernel_0d1d2d3d4d5d6d7c8d9c10d11c,(.L_x_3 - matmul_kernel_0d1d2d3d4d5d6d7c8d9c10d11c)
        .other          matmul_kernel_0d1d2d3d4d5d6d7c8d9c10d11c,@"STO_CUDA_ENTRY STV_DEFAULT"
matmul_kernel_0d1d2d3d4d5d6d7c8d9c10d11c:
.text.matmul_kernel_0d1d2d3d4d5d6d7c8d9c10d11c:
[----:B------:R-:W-:-:S02]  /*0000*/  MOV R1, c[0x0][0x28] ;  /* 0x00000a0000017a02 */ /* 0x000fc40000000f00 */
[----:B------:R-:W-:Y:S01]  /*0010*/  IMAD.MOV.U32 R3, RZ, RZ, c[0x0][0x17c] ;  /* 0x00005f00ff037624 */ /* 0x000fe200078e00ff */
[----:B------:R-:W1:Y:S01]  /*0020*/  S2R R2, SR_CTAID.X ;  /* 0x0000000000027919 */ /* 0x000e620000002500 */
[----:B------:R-:W-:Y:S01]  /*0030*/  IMAD.MOV.U32 R10, RZ, RZ, RZ ;  /* 0x000000ffff0a7224 */ /* 0x000fe200078e00ff */
[----:B------:R-:W-:Y:S01]  /*0040*/  ULDC UR8, c[0x0][0x180] ;  /* 0x0000600000087ab9 */ /* 0x000fe20000000800 */
[----:B------:R-:W-:Y:S01]  /*0050*/  IMAD.MOV.U32 R158, RZ, RZ, 0x1f ;  /* 0x0000001fff9e7424 */ /* 0x000fe200078e00ff */
[----:B------:R-:W-:Y:S01]  /*0060*/  IADD3 R3, R3, 0x7f, RZ ;  /* 0x0000007f03037810 */ /* 0x000fe20007ffe0ff */
[----:B------:R-:W2:Y:S01]  /*0070*/  S2R R93, SR_TID.X ;  /* 0x00000000005d7919 */ /* 0x000ea20000002100 */
[----:B------:R-:W-:Y:S01]  /*0080*/  UIADD3 UR5, UR8, -0x20, URZ ;  /* 0xffffffe008057890 */ /* 0x000fe2000fffe03f */
[----:B------:R-:W-:Y:S01]  /*0090*/  IMAD.MOV.U32 R151, RZ, RZ, c[0x0][0x188] ;  /* 0x00006200ff977624 */ /* 0x000fe200078e00ff */
[----:B------:R-:W-:Y:S01]  /*00a0*/  SHF.R.S32.HI R0, RZ, 0x1f, R3 ;  /* 0x0000001fff007819 */ /* 0x000fe20000011403 */
[----:B------:R-:W-:Y:S01]  /*00b0*/  UIADD3 UR4, UR8, -0x40, URZ ;  /* 0xffffffc008047890 */ /* 0x000fe2000fffe03f */
[----:B------:R-:W-:Y:S01]  /*00c0*/  IADD3 R158, R158, c[0x0][0x180], RZ ;  /* 0x000060009e9e7a10 */ /* 0x000fe20007ffe0ff */
[----:B------:R-:W-:Y:S01]  /*00d0*/  IMAD.MOV.U32 R121, RZ, RZ, 0x2 ;  /* 0x00000002ff797424 */ /* 0x000fe200078e00ff */
[----:B------:R-:W-:Y:S01]  /*00e0*/  LEA.HI R0, R0, R3, RZ, 0x7 ;  /* 0x0000000300007211 */ /* 0x000fe200078f38ff */
[----:B------:R-:W-:Y:S01]  /*00f0*/  ULDC.64 UR10, c[0x0][0x118] ;  /* 0x00004600000a7ab9 */ /* 0x000fe20000000a00 */
[----:B------:R-:W-:Y:S01]  /*0100*/  ISETP.GT.AND P5, PT, R158, 0x5f, PT ;  /* 0x0000005f9e00780c */ /* 0x000fe20003fa4270 */
[----:B------:R-:W-:Y:S01]  /*0110*/  CS2R R26, SRZ ;  /* 0x00000000001a7805 */ /* 0x000fe2000001ff00 */
[----:B------:R-:W-:Y:S01]  /*0120*/  SHF.R.S32.HI R9, RZ, 0x7, R0 ;  /* 0x00000007ff097819 */ /* 0x000fe20000011400 */
[----:B------:R-:W-:Y:S01]  /*0130*/  CS2R R28, SRZ ;  /* 0x00000000001c7805 */ /* 0x000fe2000001ff00 */
[----:B------:R-:W-:Y:S01]  /*0140*/  CS2R R30, SRZ ;  /* 0x00000000001e7805 */ /* 0x000fe2000001ff00 */
[----:B------:R-:W-:Y:S01]  /*0150*/  CS2R R32, SRZ ;  /* 0x0000000000207805 */ /* 0x000fe2000001ff00 */
[----:B------:R-:W-:Y:S01]  /*0160*/  CS2R R34, SRZ ;  /* 0x0000000000227805 */ /* 0x000fe2000001ff00 */
[----:B------:R-:W-:Y:S01]  /*0170*/  IMAD.SHL.U32 R9, R9, 0x8, RZ ;  /* 0x0000000809097824 */ /* 0x000fe200078e00ff */
[----:B------:R-:W-:Y:S01]  /*0180*/  CS2R R36, SRZ ;  /* 0x0000000000247805 */ /* 0x000fe2000001ff00 */
[----:B------:R-:W-:Y:S01]  /*0190*/  CS2R R38, SRZ ;  /* 0x0000000000267805 */ /* 0x000fe2000001ff00 */
[----:B-1----:R-:W-:Y:S01]  /*01a0*/  IABS R7, R2 ;  /* 0x0000000200077213 */ /* 0x002fe20000000000 */
[----:B------:R-:W-:Y:S01]  /*01b0*/  CS2R R40, SRZ ;  /* 0x0000000000287805 */ /* 0x000fe2000001ff00 */
[-C--:B------:R-:W-:Y:S01]  /*01c0*/  IABS R4, R9.reuse ;  /* 0x0000000900047213 */ /* 0x080fe20000000000 */
[----:B------:R-:W-:Y:S01]  /*01d0*/  CS2R R42, SRZ ;  /* 0x00000000002a7805 */ /* 0x000fe2000001ff00 */
[----:B------:R-:W-:Y:S01]  /*01e0*/  IABS R0, R9 ;  /* 0x0000000900007213 */ /* 0x000fe20000000000 */
[----:B------:R-:W-:Y:S01]  /*01f0*/  CS2R R44, SRZ ;  /* 0x00000000002c7805 */ /* 0x000fe2000001ff00 */
[----:B------:R-:W1:Y:S01]  /*0200*/  I2F.RP R5, R4 ;  /* 0x0000000400057306 */ /* 0x000e620000209400 */
[--C-:B--2---:R-:W-:Y:S01]  /*0210*/  SHF.R.U32.HI R139, RZ, 0x2, R93.reuse ;  /* 0x00000002ff8b7819 */ /* 0x104fe2000001165d */
[----:B------:R-:W-:Y:S01]  /*0220*/  CS2R R46, SRZ ;  /* 0x00000000002e7805 */ /* 0x000fe2000001ff00 */
[----:B------:R-:W-:Y:S01]  /*0230*/  IMAD.MOV R0, RZ, RZ, -R0 ;  /* 0x000000ffff007224 */ /* 0x000fe200078e0a00 */
[--C-:B------:R-:W-:Y:S01]  /*0240*/  SHF.R.U32.HI R140, RZ, 0x4, R93.reuse ;  /* 0x00000004ff8c7819 */ /* 0x100fe2000001165d */
[----:B------:R-:W-:Y:S01]  /*0250*/  CS2R R48, SRZ ;  /* 0x0000000000307805 */ /* 0x000fe2000001ff00 */
[----:B------:R-:W-:Y:S01]  /*0260*/  SGXT.U32 R139, R139, 0x3 ;  /* 0x000000038b8b781a */ /* 0x000fe20000000000 */
[----:B------:R-:W-:Y:S01]  /*0270*/  CS2R R50, SRZ ;  /* 0x0000000000327805 */ /* 0x000fe2000001ff00 */
[----:B------:R-:W-:Y:S01]  /*0280*/  LOP3.LUT R137, R93, 0x3, RZ, 0xc0, !PT ;  /* 0x000000035d897812 */ /* 0x000fe200078ec0ff */
[----:B------:R-:W-:Y:S01]  /*0290*/  CS2R R52, SRZ ;  /* 0x0000000000347805 */ /* 0x000fe2000001ff00 */
[----:B------:R-:W-:Y:S01]  /*02a0*/  SGXT.U32 R140, R140, 0x1 ;  /* 0x000000018c8c781a */ /* 0x000fe20000000000 */
[----:B------:R-:W-:Y:S01]  /*02b0*/  CS2R R54, SRZ ;  /* 0x0000000000367805 */ /* 0x000fe2000001ff00 */
[--C-:B------:R-:W-:Y:S01]  /*02c0*/  SHF.R.U32.HI R95, RZ, 0x1, R93.reuse ;  /* 0x00000001ff5f7819 */ /* 0x100fe2000001165d */
[----:B------:R-:W-:Y:S01]  /*02d0*/  IMAD.SHL.U32 R136, R137, 0x8, RZ ;  /* 0x0000000889887824 */ /* 0x000fe200078e00ff */
[--C-:B------:R-:W-:Y:S01]  /*02e0*/  SHF.R.U32.HI R128, RZ, 0x1, R93.reuse ;  /* 0x00000001ff807819 */ /* 0x100fe2000001165d */
[----:B------:R-:W-:Y:S01]  /*02f0*/  CS2R R56, SRZ ;  /* 0x0000000000387805 */ /* 0x000fe2000001ff00 */
[----:B-1----:R-:W1:Y:S01]  /*0300*/  MUFU.RCP R11, R5 ;  /* 0x00000005000b7308 */ /* 0x002e620000001000 */
[----:B------:R-:W-:Y:S01]  /*0310*/  SGXT.U32 R95, R95, 0x2 ;  /* 0x000000025f5f781a */ /* 0x000fe20000000000 */
[----:B------:R-:W-:Y:S01]  /*0320*/  CS2R R58, SRZ ;  /* 0x00000000003a7805 */ /* 0x000fe2000001ff00 */
[----:B------:R-:W-:Y:S01]  /*0330*/  LOP3.LUT R128, R128, 0x10, RZ, 0xc0, !PT ;  /* 0x0000001080807812 */ /* 0x000fe200078ec0ff */
[----:B------:R-:W-:Y:S01]  /*0340*/  CS2R R60, SRZ ;  /* 0x00000000003c7805 */ /* 0x000fe2000001ff00 */
[----:B------:R-:W-:Y:S01]  /*0350*/  LOP3.LUT R127, R140, R95, RZ, 0x3c, !PT ;  /* 0x0000005f8c7f7212 */ /* 0x000fe200078e3cff */
[----:B------:R-:W-:Y:S01]  /*0360*/  CS2R R62, SRZ ;  /* 0x00000000003e7805 */ /* 0x000fe2000001ff00 */
[--C-:B------:R-:W-:Y:S01]  /*0370*/  LOP3.LUT R92, R128, 0xf, R93.reuse, 0xf8, !PT ;  /* 0x0000000f805c7812 */ /* 0x100fe200078ef85d */
[----:B------:R-:W-:Y:S01]  /*0380*/  CS2R R64, SRZ ;  /* 0x0000000000407805 */ /* 0x000fe2000001ff00 */
[--C-:B------:R-:W-:Y:S01]  /*0390*/  SHF.R.U32.HI R135, RZ, 0x4, R93.reuse ;  /* 0x00000004ff877819 */ /* 0x100fe2000001165d */
[----:B------:R-:W-:Y:S01]  /*03a0*/  IMAD.SHL.U32 R127, R127, 0x8, RZ ;  /* 0x000000087f7f7824 */ /* 0x000fe200078e00ff */
[----:B------:R-:W-:Y:S01]  /*03b0*/  CS2R R66, SRZ ;  /* 0x0000000000427805 */ /* 0x000fe2000001ff00 */
[----:B------:R-:W-:-:S02]  /*03c0*/  SHF.R.U32.HI R126, RZ, 0x6, R93 ;  /* 0x00000006ff7e7819 */ /* 0x000fc4000001165d */
[----:B------:R-:W-:Y:S02]  /*03d0*/  LOP3.LUT R134, R140, 0x1e, R135, 0xf8, !PT ;  /* 0x0000001e8c867812 */ /* 0x000fe400078ef887 */
[----:B-1----:R-:W-:Y:S02]  /*03e0*/  IADD3 R11, R11, 0xffffffe, RZ ;  /* 0x0ffffffe0b0b7810 */ /* 0x002fe40007ffe0ff */
[C---:B------:R-:W-:Y:S02]  /*03f0*/  IADD3 R133, R134.reuse, 0x8, RZ ;  /* 0x0000000886857810 */ /* 0x040fe40007ffe0ff */
[C---:B------:R-:W-:Y:S02]  /*0400*/  IADD3 R132, R134.reuse, 0x10, RZ ;  /* 0x0000001086847810 */ /* 0x040fe40007ffe0ff */
[----:B------:R-:W1:Y:S01]  /*0410*/  F2I.FTZ.U32.TRUNC.NTZ R11, R11 ;  /* 0x0000000b000b7305 */ /* 0x000e62000021f000 */
[----:B------:R-:W-:Y:S01]  /*0420*/  IADD3 R131, R134, 0x18, RZ ;  /* 0x0000001886837810 */ /* 0x000fe20007ffe0ff */
[----:B-1----:R-:W-:-:S04]  /*0430*/  IMAD.MOV R3, RZ, RZ, -R11 ;  /* 0x000000ffff037224 */ /* 0x002fc800078e0a0b */
[----:B------:R-:W-:-:S04]  /*0440*/  IMAD R3, R3, R4, RZ ;  /* 0x0000000403037224 */ /* 0x000fc800078e02ff */
[----:B------:R-:W-:-:S06]  /*0450*/  IMAD.HI.U32 R10, R11, R3, R10 ;  /* 0x000000030b0a7227 */ /* 0x000fcc00078e000a */
[----:B------:R-:W-:-:S04]  /*0460*/  IMAD.HI.U32 R11, R10, R7, RZ ;  /* 0x000000070a0b7227 */ /* 0x000fc800078e00ff */
[----:B------:R-:W-:Y:S01]  /*0470*/  IMAD R3, R11, R0, R7 ;  /* 0x000000000b037224 */ /* 0x000fe200078e0207 */
[----:B------:R-:W-:Y:S01]  /*0480*/  LOP3.LUT R0, R2, R9, RZ, 0x3c, !PT ;  /* 0x0000000902007212 */ /* 0x000fe200078e3cff */
[----:B------:R-:W-:-:S03]  /*0490*/  IMAD.SHL.U32 R10, R93, 0x8, RZ ;  /* 0x000000085d0a7824 */ /* 0x000fc600078e00ff */
[----:B------:R-:W-:Y:S02]  /*04a0*/  ISETP.GT.U32.AND P1, PT, R4, R3, PT ;  /* 0x000000030400720c */ /* 0x000fe40003f24070 */
[----:B------:R-:W-:Y:S01]  /*04b0*/  ISETP.GE.AND P0, PT, R0, RZ, PT ;  /* 0x000000ff0000720c */ /* 0x000fe20003f06270 */
[----:B------:R-:W-:Y:S01]  /*04c0*/  IMAD.MOV.U32 R0, RZ, RZ, c[0x0][0x178] ;  /* 0x00005e00ff007624 */ /* 0x000fe200078e00ff */
[C---:B------:R-:W-:Y:S02]  /*04d0*/  LOP3.LUT R130, R10.reuse, 0x18, R93, 0x48, !PT ;  /* 0x000000180a827812 */ /* 0x040fe400078e485d */
[----:B------:R-:W-:Y:S02]  /*04e0*/  LOP3.LUT R138, R10, 0x78, RZ, 0xc0, !PT ;  /* 0x000000780a8a7812 */ /* 0x000fe400078ec0ff */
[----:B------:R-:W-:-:S05]  /*04f0*/  IADD3 R0, R0, 0x3f, RZ ;  /* 0x0000003f00007810 */ /* 0x000fca0007ffe0ff */
[----:B------:R-:W-:Y:S01]  /*0500*/  @!P1 IMAD.IADD R3, R3, 0x1, -R4 ;  /* 0x0000000103039824 */ /* 0x000fe200078e0a04 */
[----:B------:R-:W-:Y:S02]  /*0510*/  @!P1 IADD3 R11, R11, 0x1, RZ ;  /* 0x000000010b0b9810 */ /* 0x000fe40007ffe0ff */
[----:B------:R-:W-:Y:S02]  /*0520*/  ISETP.NE.AND P1, PT, R9, RZ, PT ;  /* 0x000000ff0900720c */ /* 0x000fe40003f25270 */
[----:B------:R-:W-:Y:S02]  /*0530*/  ISETP.GE.U32.AND P2, PT, R3, R4, PT ;  /* 0x000000040300720c */ /* 0x000fe40003f46070 */
[----:B------:R-:W-:Y:S02]  /*0540*/  SHF.R.S32.HI R3, RZ, 0x1f, R0 ;  /* 0x0000001fff037819 */ /* 0x000fe40000011400 */
[----:B------:R-:W-:Y:S02]  /*0550*/  IABS R4, c[0x0][0x178] ;  /* 0x00005e0000047a13 */ /* 0x000fe40000000000 */
[----:B------:R-:W-:-:S02]  /*0560*/  LEA.HI R3, R3, R0, RZ, 0x6 ;  /* 0x0000000003037211 */ /* 0x000fc400078f30ff */
[----:B------:R-:W1:Y:S05]  /*0570*/  I2F.RP R8, R4 ;  /* 0x0000000400087306 */ /* 0x000e6a0000209400 */
[----:B------:R-:W-:-:S05]  /*0580*/  @P2 IADD3 R11, R11, 0x1, RZ ;  /* 0x000000010b0b2810 */ /* 0x000fca0007ffe0ff */
[----:B------:R-:W-:Y:S01]  /*0590*/  @!P0 IMAD.MOV R11, RZ, RZ, -R11 ;  /* 0x000000ffff0b8224 */ /* 0x000fe200078e0a0b */
[----:B------:R-:W-:-:S05]  /*05a0*/  @!P1 LOP3.LUT R11, RZ, R9, RZ, 0x33, !PT ;  /* 0x00000009ff0b9212 */ /* 0x000fca00078e33ff */
[----:B------:R-:W-:Y:S01]  /*05b0*/  IMAD.SHL.U32 R120, R11, 0x8, RZ ;  /* 0x000000080b787824 */ /* 0x000fe200078e00ff */
[----:B-1----:R1:W2:Y:S01]  /*05c0*/  MUFU.RCP R12, R8 ;  /* 0x00000008000c7308 */ /* 0x0022a20000001000 */
[----:B------:R-:W-:-:S03]  /*05d0*/  IMAD.MOV R11, RZ, RZ, -R11 ;  /* 0x000000ffff0b7224 */ /* 0x000fc600078e0a0b */
[----:B------:R-:W-:Y:S01]  /*05e0*/  LEA.HI.SX32 R16, R3, -R120, 0x1a ;  /* 0x8000007803107211 */ /* 0x000fe200078fd2ff */
[----:B------:R-:W-:-:S03]  /*05f0*/  IMAD R11, R9, R11, R2 ;  /* 0x0000000b090b7224 */ /* 0x000fc600078e0202 */
[----:B------:R-:W-:-:S04]  /*0600*/  IMNMX R16, R16, 0x8, PT ;  /* 0x0000000810107817 */ /* 0x000fc80003800200 */
[----:B------:R-:W-:Y:S02]  /*0610*/  IABS R3, R16 ;  /* 0x0000001000037213 */ /* 0x000fe40000000000 */
[----:B------:R-:W-:Y:S02]  /*0620*/  ISETP.NE.AND P3, PT, R16, RZ, PT ;  /* 0x000000ff1000720c */ /* 0x000fe40003f65270 */
[----:B------:R-:W3:Y:S01]  /*0630*/  I2F.RP R6, R3 ;  /* 0x0000000300067306 */ /* 0x000ee20000209400 */
[----:B-1----:R-:W-:Y:S02]  /*0640*/  IABS R8, R11 ;  /* 0x0000000b00087213 */ /* 0x002fe40000000000 */
[----:B--2---:R-:W-:-:S05]  /*0650*/  IADD3 R12, R12, 0xffffffe, RZ ;  /* 0x0ffffffe0c0c7810 */ /* 0x004fca0007ffe0ff */
[----:B------:R-:W1:Y:S08]  /*0660*/  F2I.FTZ.U32.TRUNC.NTZ R13, R12 ;  /* 0x0000000c000d7305 */ /* 0x000e70000021f000 */
[----:B---3--:R-:W2:Y:S01]  /*0670*/  MUFU.RCP R14, R6 ;  /* 0x00000006000e7308 */ /* 0x008ea20000001000 */
[----:B-1----:R-:W-:Y:S02]  /*0680*/  IMAD.MOV R9, RZ, RZ, -R13 ;  /* 0x000000ffff097224 */ /* 0x002fe400078e0a0d */
[----:B------:R-:W-:-:S02]  /*0690*/  IMAD.MOV.U32 R12, RZ, RZ, RZ ;  /* 0x000000ffff0c7224 */ /* 0x000fc400078e00ff */
[----:B------:R-:W-:Y:S01]  /*06a0*/  IMAD R9, R9, R4, RZ ;  /* 0x0000000409097224 */ /* 0x000fe200078e02ff */
[----:B--2---:R-:W-:-:S03]  /*06b0*/  IADD3 R14, R14, 0xffffffe, RZ ;  /* 0x0ffffffe0e0e7810 */ /* 0x004fc60007ffe0ff */
[----:B------:R-:W-:Y:S01]  /*06c0*/  IMAD.HI.U32 R9, R13, R9, R12 ;  /* 0x000000090d097227 */ /* 0x000fe200078e000c */
[----:B------:R-:W-:Y:S01]  /*06d0*/  SHF.R.U32.HI R13, RZ, 0x6, R93 ;  /* 0x00000006ff0d7819 */ /* 0x000fe2000001165d */
[----:B------:R-:W1:Y:S03]  /*06e0*/  F2I.FTZ.U32.TRUNC.NTZ R15, R14 ;  /* 0x0000000e000f7305 */ /* 0x000e66000021f000 */
[----:B------:R-:W-:Y:S01]  /*06f0*/  SGXT.U32 R13, R13, 0x1 ;  /* 0x000000010d0d781a */ /* 0x000fe20000000000 */
[----:B-1----:R-:W-:Y:S02]  /*0700*/  IMAD.MOV R0, RZ, RZ, -R15 ;  /* 0x000000ffff007224 */ /* 0x002fe400078e0a0f */
[----:B------:R-:W-:Y:S02]  /*0710*/  IMAD.MOV.U32 R14, RZ, RZ, RZ ;  /* 0x000000ffff0e7224 */ /* 0x000fe400078e00ff */
[----:B------:R-:W-:Y:S01]  /*0720*/  IMAD R5, R0, R3, RZ ;  /* 0x0000000300057224 */ /* 0x000fe200078e02ff */
[----:B------:R-:W-:-:S03]  /*0730*/  IABS R0, R16 ;  /* 0x0000001000007213 */ /* 0x000fc60000000000 */
[----:B------:R-:W-:-:S04]  /*0740*/  IMAD.HI.U32 R5, R15, R5, R14 ;  /* 0x000000050f057227 */ /* 0x000fc800078e000e */
[----:B------:R-:W-:Y:S02]  /*0750*/  IMAD.MOV R0, RZ, RZ, -R0 ;  /* 0x000000ffff007224 */ /* 0x000fe400078e0a00 */
[----:B------:R-:W-:-:S04]  /*0760*/  IMAD.HI.U32 R6, R5, R7, RZ ;  /* 0x0000000705067227 */ /* 0x000fc800078e00ff */
[----:B------:R-:W-:Y:S01]  /*0770*/  IMAD R7, R6, R0, R7 ;  /* 0x0000000006077224 */ /* 0x000fe200078e0207 */
[----:B------:R-:W-:Y:S01]  /*0780*/  IABS R6, c[0x0][0x17c] ;  /* 0x00005f0000067a13 */ /* 0x000fe20000000000 */
[----:B------:R-:W-:-:S03]  /*0790*/  IMAD.HI.U32 R5, R5, R8, RZ ;  /* 0x0000000805057227 */ /* 0x000fc600078e00ff */
[----:B------:R-:W-:Y:S01]  /*07a0*/  ISETP.GT.U32.AND P0, PT, R3, R7, PT ;  /* 0x000000070300720c */ /* 0x000fe20003f04070 */
[----:B------:R-:W1:Y:S01]  /*07b0*/  I2F.RP R18, R6 ;  /* 0x0000000600127306 */ /* 0x000e620000209400 */
[----:B------:R-:W-:Y:S01]  /*07c0*/  IMAD R8, R5, R0, R8 ;  /* 0x0000000005087224 */ /* 0x000fe200078e0208 */
[-C--:B------:R-:W-:Y:S02]  /*07d0*/  LOP3.LUT R0, R11, R16.reuse, RZ, 0x3c, !PT ;  /* 0x000000100b007212 */ /* 0x080fe400078e3cff */
[----:B------:R-:W-:Y:S02]  /*07e0*/  LOP3.LUT R16, RZ, R16, RZ, 0x33, !PT ;  /* 0x00000010ff107212 */ /* 0x000fe400078e33ff */
[----:B------:R-:W-:-:S06]  /*07f0*/  ISETP.GT.U32.AND P1, PT, R3, R8, PT ;  /* 0x000000080300720c */ /* 0x000fcc0003f24070 */
[----:B------:R-:W-:Y:S01]  /*0800*/  @!P0 IMAD.IADD R7, R7, 0x1, -R3 ;  /* 0x0000000107078824 */ /* 0x000fe200078e0a03 */
[----:B------:R-:W-:Y:S02]  /*0810*/  ISETP.GE.AND P0, PT, R2, RZ, PT ;  /* 0x000000ff0200720c */ /* 0x000fe40003f06270 */
[----:B------:R-:W-:Y:S01]  /*0820*/  SHF.R.U32.HI R2, RZ, 0x2, R93 ;  /* 0x00000002ff027819 */ /* 0x000fe2000001165d */
[----:B-1----:R-:W1:Y:S01]  /*0830*/  MUFU.RCP R18, R18 ;  /* 0x0000001200127308 */ /* 0x002e620000001000 */
[----:B------:R-:W-:Y:S02]  /*0840*/  ISETP.GT.U32.AND P2, PT, R3, R7, PT ;  /* 0x000000070300720c */ /* 0x000fe40003f44070 */
[----:B------:R-:W-:Y:S01]  /*0850*/  @!P1 IMAD.IADD R8, R8, 0x1, -R3 ;  /* 0x0000000108089824 */ /* 0x000fe200078e0a03 */
[----:B------:R-:W-:Y:S02]  /*0860*/  @!P1 IADD3 R5, R5, 0x1, RZ ;  /* 0x0000000105059810 */ /* 0x000fe40007ffe0ff */
[----:B------:R-:W-:-:S08]  /*0870*/  ISETP.GE.AND P1, PT, R136, c[0x0][0x180], PT ;  /* 0x0000600088007a0c */ /* 0x000fd00003f26270 */
[----:B------:R-:W-:Y:S01]  /*0880*/  @!P2 IMAD.IADD R7, R7, 0x1, -R3 ;  /* 0x000000010707a824 */ /* 0x000fe200078e0a03 */
[----:B------:R-:W-:Y:S02]  /*0890*/  ISETP.GE.U32.AND P2, PT, R8, R3, PT ;  /* 0x000000030800720c */ /* 0x000fe40003f46070 */
[----:B------:R-:W-:Y:S01]  /*08a0*/  LOP3.LUT R3, R139, 0x38, R2, 0xf8, !PT ;  /* 0x000000388b037812 */ /* 0x000fe200078ef802 */
[----:B------:R-:W-:Y:S01]  /*08b0*/  @!P0 IMAD.MOV R7, RZ, RZ, -R7 ;  /* 0x000000ffff078224 */ /* 0x000fe200078e0a07 */
[----:B------:R-:W-:Y:S01]  /*08c0*/  ISETP.GE.AND P0, PT, R0, RZ, PT ;  /* 0x000000ff0000720c */ /* 0x000fe20003f06270 */
[----:B------:R-:W-:Y:S01]  /*08d0*/  IMAD.SHL.U32 R2, R140, 0x2, RZ ;  /* 0x000000028c027824 */ /* 0x000fe200078e00ff */
[----:B-1----:R-:W-:Y:S01]  /*08e0*/  IADD3 R18, R18, 0xffffffe, RZ ;  /* 0x0ffffffe12127810 */ /* 0x002fe20007ffe0ff */
[----:B------:R-:W-:Y:S01]  /*08f0*/  IMAD R130, R3, 0x20, R130 ;  /* 0x0000002003827824 */ /* 0x000fe200078e0282 */
[----:B------:R-:W-:Y:S02]  /*0900*/  SEL R7, R16, R7, !P3 ;  /* 0x0000000710077207 */ /* 0x000fe40005800000 */
[----:B------:R-:W1:Y:S01]  /*0910*/  F2I.FTZ.U32.TRUNC.NTZ R19, R18 ;  /* 0x0000001200137305 */ /* 0x000e62000021f000 */
[----:B------:R-:W-:Y:S01]  /*0920*/  LOP3.LUT R2, R2, R13, RZ, 0xfc, !PT ;  /* 0x0000000d02027212 */ /* 0x000fe200078efcff */
[----:B------:R-:W-:Y:S01]  /*0930*/  IMAD.SHL.U32 R130, R130, 0x2, RZ ;  /* 0x0000000282827824 */ /* 0x000fe200078e00ff */
[----:B------:R-:W-:Y:S01]  /*0940*/  @P2 IADD3 R5, R5, 0x1, RZ ;  /* 0x0000000105052810 */ /* 0x000fe20007ffe0ff */
[----:B------:R-:W-:Y:S01]  /*0950*/  IMAD.IADD R120, R120, 0x1, R7 ;  /* 0x0000000178787824 */ /* 0x000fe200078e0207 */
[----:B------:R-:W-:-:S02]  /*0960*/  ISETP.GT.AND P2, PT, R158, 0x3f, PT ;  /* 0x0000003f9e00780c */ /* 0x000fc40003f44270 */
[----:B------:R-:W-:Y:S01]  /*0970*/  LOP3.LUT R124, R2, 0x4, RZ, 0xfc, !PT ;  /* 0x00000004027c7812 */ /* 0x000fe200078efcff */
[----:B------:R-:W-:Y:S01]  /*0980*/  IMAD.SHL.U32 R120, R120, 0x40, RZ ;  /* 0x0000004078787824 */ /* 0x000fe200078e00ff */
[----:B------:R-:W-:Y:S01]  /*0990*/  LOP3.LUT R122, R2, 0xc, RZ, 0xfc, !PT ;  /* 0x0000000c027a7812 */ /* 0x000fe200078efcff */
[----:B------:R-:W-:Y:S01]  /*09a0*/  @!P0 IMAD.MOV R5, RZ, RZ, -R5 ;  /* 0x000000ffff058224 */ /* 0x000fe200078e0a05 */
[----:B------:R-:W-:Y:S02]  /*09b0*/  ISETP.GE.AND P0, PT, R136, UR5, PT ;  /* 0x0000000588007c0c */ /* 0x000fe4000bf06270 */
[----:B------:R-:W-:Y:S02]  /*09c0*/  LOP3.LUT R8, R120, R3, RZ, 0xfc, !PT ;  /* 0x0000000378087212 */ /* 0x000fe400078efcff */
[----:B------:R-:W-:Y:S01]  /*09d0*/  SEL R119, R16, R5, !P3 ;  /* 0x0000000510777207 */ /* 0x000fe20005800000 */
[----:B-1----:R-:W-:Y:S01]  /*09e0*/  IMAD.MOV R7, RZ, RZ, -R19 ;  /* 0x000000ffff077224 */ /* 0x002fe200078e0a13 */
[----:B------:R-:W-:Y:S01]  /*09f0*/  IADD3 R12, R8, 0x20, RZ ;  /* 0x00000020080c7810 */ /* 0x000fe20007ffe0ff */
[----:B------:R-:W-:Y:S01]  /*0a00*/  IMAD.MOV.U32 R18, RZ, RZ, RZ ;  /* 0x000000ffff127224 */ /* 0x000fe200078e00ff */
[----:B------:R-:W-:Y:S01]  /*0a10*/  IABS R3, R8 ;  /* 0x0000000800037213 */ /* 0x000fe20000000000 */
[----:B------:R-:W-:Y:S01]  /*0a20*/  IMAD R14, R7, R6, RZ ;  /* 0x00000006070e7224 */ /* 0x000fe200078e02ff */
[----:B------:R-:W-:Y:S01]  /*0a30*/  IABS R0, R12 ;  /* 0x0000000c00007213 */ /* 0x000fe20000000000 */
[----:B------:R-:W-:Y:S01]  /*0a40*/  IMAD R119, R119, 0x80, R138 ;  /* 0x0000008077777824 */ /* 0x000fe200078e028a */
[----:B------:R-:W-:Y:S01]  /*0a50*/  ISETP.GT.AND P3, PT, R158, 0x1f, PT ;  /* 0x0000001f9e00780c */ /* 0x000fe20003f64270 */
[----:B------:R-:W-:Y:S01]  /*0a60*/  IMAD.HI.U32 R11, R9, R3, RZ ;  /* 0x00000003090b7227 */ /* 0x000fe200078e00ff */
[----:B------:R-:W-:-:S02]  /*0a70*/  SEL R5, RZ, 0x10, !P2 ;  /* 0x00000010ff057807 */ /* 0x000fc40005000000 */
[----:B------:R-:W-:Y:S01]  /*0a80*/  ISETP.GE.AND P6, PT, R8, RZ, PT ;  /* 0x000000ff0800720c */ /* 0x000fe20003fc6270 */
[----:B------:R-:W-:Y:S01]  /*0a90*/  IMAD.HI.U32 R9, R9, R0, RZ ;  /* 0x0000000009097227 */ /* 0x000fe200078e00ff */
[----:B------:R-:W-:Y:S02]  /*0aa0*/  SEL R13, R5, RZ, !P0 ;  /* 0x000000ff050d7207 */ /* 0x000fe40004000000 */
[----:B------:R-:W-:Y:S01]  /*0ab0*/  LOP3.LUT R124, R124, 0x7, R93, 0x78, !PT ;  /* 0x000000077c7c7812 */ /* 0x000fe200078e785d */
[----:B------:R-:W-:Y:S01]  /*0ac0*/  IMAD.MOV R11, RZ, RZ, -R11 ;  /* 0x000000ffff0b7224 */ /* 0x000fe200078e0a0b */
[----:B------:R-:W-:Y:S01]  /*0ad0*/  ISETP.NE.U32.AND P0, PT, R13, RZ, PT ;  /* 0x000000ff0d00720c */ /* 0x000fe20003f05070 */
[----:B------:R-:W-:Y:S01]  /*0ae0*/  IMAD.MOV R9, RZ, RZ, -R9 ;  /* 0x000000ffff097224 */ /* 0x000fe200078e0a09 */
[----:B------:R-:W-:Y:S01]  /*0af0*/  LOP3.LUT R122, R122, 0x7, R93, 0x78, !PT ;  /* 0x000000077a7a7812 */ /* 0x000fe200078e785d */
[C---:B------:R-:W-:Y:S01]  /*0b00*/  IMAD R11, R4.reuse, R11, R3 ;  /* 0x0000000b040b7224 */ /* 0x040fe200078e0203 */
[----:B------:R-:W-:Y:S01]  /*0b10*/  IABS R3, R119 ;  /* 0x0000007700037213 */ /* 0x000fe20000000000 */
[C---:B------:R-:W-:Y:S01]  /*0b20*/  IMAD R9, R4.reuse, R9, R0 ;  /* 0x0000000904097224 */ /* 0x040fe200078e0200 */
[----:B------:R-:W-:Y:S01]  /*0b30*/  SEL R0, RZ, 0x10, !P3 ;  /* 0x00000010ff007807 */ /* 0x000fe20005800000 */
[----:B------:R-:W-:Y:S01]  /*0b40*/  IMAD.HI.U32 R14, R19, R14, R18 ;  /* 0x0000000e130e7227 */ /* 0x000fe200078e0012 */
[----:B------:R-:W-:-:S02]  /*0b50*/  ISETP.GT.U32.AND P3, PT, R4, R11, PT ;  /* 0x0000000b0400720c */ /* 0x000fc40003f64070 */
[----:B------:R-:W-:Y:S01]  /*0b60*/  ISETP.GT.U32.AND P4, PT, R4, R9, PT ;  /* 0x000000090400720c */ /* 0x000fe20003f84070 */
[----:B------:R-:W-:Y:S02]  /*0b70*/  IMAD.SHL.U32 R8, R92, 0x20, RZ ;  /* 0x000000205c087824 */ /* 0x000fe400078e00ff */
[----:B------:R-:W-:Y:S01]  /*0b80*/  IMAD.HI.U32 R7, R14, R3, RZ ;  /* 0x000000030e077227 */ /* 0x000fe200078e00ff */
[----:B------:R-:W-:Y:S02]  /*0b90*/  SEL R14, R0, RZ, !P1 ;  /* 0x000000ff000e7207 */ /* 0x000fe40004800000 */
[----:B------:R-:W-:Y:S01]  /*0ba0*/  ISETP.GE.AND P1, PT, R136, UR4, PT ;  /* 0x0000000488007c0c */ /* 0x000fe2000bf26270 */
[----:B------:R-:W-:Y:S01]  /*0bb0*/  IMAD.MOV R7, RZ, RZ, -R7 ;  /* 0x000000ffff077224 */ /* 0x000fe200078e0a07 */
[----:B------:R-:W-:Y:S01]  /*0bc0*/  LOP3.LUT R127, R8, R127, RZ, 0xfc, !PT ;  /* 0x0000007f087f7212 */ /* 0x000fe200078efcff */
[----:B------:R-:W-:Y:S01]  /*0bd0*/  IMAD.SHL.U32 R8, R134, 0x8, RZ ;  /* 0x0000000886087824 */ /* 0x000fe200078e00ff */
[----:B------:R-:W-:Y:S01]  /*0be0*/  ISETP.NE.U32.AND P2, PT, R14, RZ, PT ;  /* 0x000000ff0e00720c */ /* 0x000fe20003f45070 */
[----:B------:R-:W-:-:S02]  /*0bf0*/  @!P3 IMAD.IADD R11, R11, 0x1, -R4 ;  /* 0x000000010b0bb824 */ /* 0x000fc400078e0a04 */
[----:B------:R-:W-:Y:S01]  /*0c00*/  IMAD R7, R6, R7, R3 ;  /* 0x0000000706077224 */ /* 0x000fe200078e0203 */
[----:B------:R-:W-:Y:S01]  /*0c10*/  SEL R3, RZ, 0x10, !P5 ;  /* 0x00000010ff037807 */ /* 0x000fe20006800000 */
[----:B------:R-:W-:Y:S01]  /*0c20*/  @!P4 IMAD.IADD R9, R9, 0x1, -R4 ;  /* 0x000000010909c824 */ /* 0x000fe200078e0a04 */
[----:B------:R-:W-:Y:S01]  /*0c30*/  ISETP.GT.U32.AND P3, PT, R4, R11, PT ;  /* 0x0000000b0400720c */ /* 0x000fe20003f64070 */
[----:B------:R-:W-:Y:S01]  /*0c40*/  IMAD.SHL.U32 R127, R127, 0x2, RZ ;  /* 0x000000027f7f7824 */ /* 0x000fe200078e00ff */
[----:B------:R-:W-:Y:S02]  /*0c50*/  SEL R13, R3, RZ, !P1 ;  /* 0x000000ff030d7207 */ /* 0x000fe40004800000 */
[----:B------:R-:W-:Y:S02]  /*0c60*/  ISETP.GT.U32.AND P1, PT, R6, R7, PT ;  /* 0x000000070600720c */ /* 0x000fe40003f24070 */
[----:B------:R-:W-:Y:S02]  /*0c70*/  ISETP.GT.U32.AND P5, PT, R4, R9, PT ;  /* 0x000000090400720c */ /* 0x000fe40003fa4070 */
[----:B------:R-:W-:-:S02]  /*0c80*/  LOP3.LUT R129, R8, 0x38, RZ, 0xc0, !PT ;  /* 0x0000003808817812 */ /* 0x000fc400078ec0ff */
[----:B------:R-:W-:Y:S02]  /*0c90*/  ISETP.NE.U32.AND P4, PT, R13, RZ, PT ;  /* 0x000000ff0d00720c */ /* 0x000fe40003f85070 */
[----:B------:R-:W-:Y:S01]  /*0ca0*/  LOP3.LUT R129, R129, 0x78, R10, 0x78, !PT ;  /* 0x0000007881817812 */ /* 0x000fe200078e780a */
[----:B------:R-:W-:Y:S01]  /*0cb0*/  @!P3 IMAD.IADD R11, R11, 0x1, -R4 ;  /* 0x000000010b0bb824 */ /* 0x000fe200078e0a04 */
[----:B------:R-:W-:-:S03]  /*0cc0*/  ISETP.GE.AND P3, PT, R12, RZ, PT ;  /* 0x000000ff0c00720c */ /* 0x000fc60003f66270 */
[----:B------:R-:W-:Y:S02]  /*0cd0*/  @!P1 IMAD.IADD R7, R7, 0x1, -R6 ;  /* 0x0000000107079824 */ /* 0x000fe400078e0a06 */
[----:B------:R-:W-:Y:S01]  /*0ce0*/  @!P5 IMAD.IADD R9, R9, 0x1, -R4 ;  /* 0x000000010909d824 */ /* 0x000fe200078e0a04 */
[----:B------:R-:W-:Y:S01]  /*0cf0*/  ISETP.NE.AND P5, PT, RZ, c[0x0][0x178], PT ;  /* 0x00005e00ff007a0c */ /* 0x000fe20003fa5270 */
[----:B------:R-:W-:Y:S01]  /*0d00*/  @!P6 IMAD.MOV R11, RZ, RZ, -R11 ;  /* 0x000000ffff0be224 */ /* 0x000fe200078e0a0b */
[----:B------:R-:W-:Y:S01]  /*0d10*/  ISETP.GT.U32.AND P1, PT, R6, R7, PT ;  /* 0x000000070600720c */ /* 0x000fe20003f24070 */
[----:B------:R-:W-:Y:S01]  /*0d20*/  IMAD R129, R134, 0x80, R129 ;  /* 0x0000008086817824 */ /* 0x000fe200078e0281 */
[----:B------:R-:W-:Y:S02]  /*0d30*/  LOP3.LUT R4, RZ, c[0x0][0x178], RZ, 0x33, !PT ;  /* 0x00005e00ff047a12 */ /* 0x000fe400078e33ff */
[----:B------:R-:W-:Y:S01]  /*0d40*/  ISETP.GE.AND P6, PT, R119, RZ, PT ;  /* 0x000000ff7700720c */ /* 0x000fe20003fc6270 */
[----:B------:R-:W-:Y:S01]  /*0d50*/  @!P3 IMAD.MOV R9, RZ, RZ, -R9 ;  /* 0x000000ffff09b224 */ /* 0x000fe200078e0a09 */
[----:B------:R-:W-:Y:S01]  /*0d60*/  SEL R11, R4, R11, !P5 ;  /* 0x0000000b040b7207 */ /* 0x000fe20006800000 */
[----:B------:R-:W-:Y:S01]  /*0d70*/  IMAD.SHL.U32 R129, R129, 0x2, RZ ;  /* 0x0000000281817824 */ /* 0x000fe200078e00ff */
[----:B------:R-:W-:-:S02]  /*0d80*/  ISETP.GE.AND P3, PT, R134, c[0x0][0x180], PT ;  /* 0x0000600086007a0c */ /* 0x000fc40003f66270 */
[----:B------:R-:W-:Y:S01]  /*0d90*/  SEL R9, R4, R9, !P5 ;  /* 0x0000000904097207 */ /* 0x000fe20006800000 */
[----:B------:R-:W-:Y:S01]  /*0da0*/  IMAD R102, R11, c[0x0][0x184], R136 ;  /* 0x000061000b667a24 */ /* 0x000fe200078e0288 */
[----:B------:R-:W-:Y:S01]  /*0db0*/  ISETP.NE.AND P5, PT, RZ, c[0x0][0x17c], PT ;  /* 0x00005f00ff007a0c */ /* 0x000fe20003fa5270 */
[----:B------:R-:W-:Y:S01]  /*0dc0*/  @!P1 IMAD.IADD R7, R7, 0x1, -R6 ;  /* 0x0000000107079824 */ /* 0x000fe200078e0a06 */
[----:B------:R-:W-:Y:S01]  /*0dd0*/  ISETP.GE.AND P1, PT, R133, c[0x0][0x180], PT ;  /* 0x0000600085007a0c */ /* 0x000fe20003f26270 */
[----:B------:R-:W-:Y:S01]  /*0de0*/  IMAD R104, R9, c[0x0][0x184], R136 ;  /* 0x0000610009687a24 */ /* 0x000fe200078e0288 */
[----:B------:R-:W-:Y:S01]  /*0df0*/  SEL R4, R0, RZ, !P3 ;  /* 0x000000ff00047207 */ /* 0x000fe20005800000 */
[----:B------:R-:W-:Y:S01]  /*0e00*/  @!P6 IMAD.MOV R7, RZ, RZ, -R7 ;  /* 0x000000ffff07e224 */ /* 0x000fe200078e0a07 */
[----:B------:R-:W-:Y:S01]  /*0e10*/  ISETP.GE.AND P6, PT, R132, c[0x0][0x180], PT ;  /* 0x0000600084007a0c */ /* 0x000fe20003fc6270 */
[----:B------:R-:W-:Y:S01]  /*0e20*/  IMAD.WIDE R14, R102, R121, c[0x0][0x160] ;  /* 0x00005800660e7625 */ /* 0x000fe200078e0279 */
[----:B------:R-:W-:-:S02]  /*0e30*/  ISETP.GE.AND P3, PT, R131, c[0x0][0x180], PT ;  /* 0x0000600083007a0c */ /* 0x000fc40003f66270 */
[----:B------:R-:W-:Y:S01]  /*0e40*/  SEL R6, R0, RZ, !P1 ;  /* 0x000000ff00067207 */ /* 0x000fe20004800000 */
[-C--:B------:R-:W-:Y:S01]  /*0e50*/  IMAD.WIDE R10, R104, R121.reuse, c[0x0][0x160] ;  /* 0x00005800680a7625 */ /* 0x080fe200078e0279 */
[----:B------:R-:W-:Y:S01]  /*0e60*/  ISETP.NE.U32.AND P1, PT, R4, RZ, PT ;  /* 0x000000ff0400720c */ /* 0x000fe20003f25070 */
[----:B------:R1:W-:Y:S01]  /*0e70*/  LDGSTS.E.BYPASS.LTC128B.128 [R130], [R14.64], P2 ;  /* 0x000000000e827fae */ /* 0x0003e20009101d4a */
[----:B------:R-:W-:Y:S02]  /*0e80*/  @!P5 LOP3.LUT R7, RZ, c[0x0][0x17c], RZ, 0x33, !PT ;  /* 0x00005f00ff07da12 */ /* 0x000fe400078e33ff */
[C---:B------:R-:W-:Y:S01]  /*0e90*/  SEL R4, R0.reuse, RZ, !P6 ;  /* 0x000000ff00047207 */ /* 0x040fe20007000000 */
[----:B------:R2:W-:Y:S01]  /*0ea0*/  LDGSTS.E.BYPASS.LTC128B.128 [R130+0x800], [R10.64], P2 ;  /* 0x008000000a827fae */ /* 0x0005e20009101d4a */
[----:B------:R-:W-:Y:S01]  /*0eb0*/  SEL R0, R0, RZ, !P3 ;  /* 0x000000ff00007207 */ /* 0x000fe20005800000 */
[----:B------:R-:W-:Y:S01]  /*0ec0*/  IMAD R94, R134, c[0x0][0x188], R7 ;  /* 0x00006200865e7a24 */ /* 0x000fe200078e0207 */
[----:B------:R-:W-:Y:S01]  /*0ed0*/  ISETP.NE.U32.AND P3, PT, R6, RZ, PT ;  /* 0x000000ff0600720c */ /* 0x000fe20003f65070 */
[----:B------:R-:W0:Y:S01]  /*0ee0*/  LDGDEPBAR ;  /* 0x00000000000079af */ /* 0x000e220000000000 */
[----:B------:R-:W-:Y:S01]  /*0ef0*/  ISETP.NE.U32.AND P6, PT, R4, RZ, PT ;  /* 0x000000ff0400720c */ /* 0x000fe20003fc5070 */
[----:B------:R-:W-:Y:S01]  /*0f00*/  IMAD R96, R151, 0x8, R94 ;  /* 0x0000000897607824 */ /* 0x000fe200078e025e */
[----:B------:R-:W-:Y:S01]  /*0f10*/  ISETP.NE.U32.AND P5, PT, R0, RZ, PT ;  /* 0x000000ff0000720c */ /* 0x000fe20003fa5070 */
[----:B------:R-:W-:Y:S01]  /*0f20*/  IMAD.WIDE R12, R94, R121, c[0x0][0x168] ;  /* 0x00005a005e0c7625 */ /* 0x000fe200078e0279 */
[----:B------:R-:W-:-:S03]  /*0f30*/  ISETP.GE.AND P2, PT, R134, UR5, PT ;  /* 0x0000000586007c0c */ /* 0x000fc6000bf46270 */
[----:B------:R-:W-:Y:S01]  /*0f40*/  IMAD R98, R151, 0x8, R96 ;  /* 0x0000000897627824 */ /* 0x000fe200078e0260 */
[----:B------:R3:W-:Y:S01]  /*0f50*/  LDGSTS.E.BYPASS.LTC128B.128 [R129+0x4000], [R12.64], P1 ;  /* 0x040000000c817fae */ /* 0x0007e20008901d4a */
[-C--:B------:R-:W-:Y:S01]  /*0f60*/  IMAD.WIDE R6, R96, R121.reuse, c[0x0][0x168] ;  /* 0x00005a0060067625 */ /* 0x080fe200078e0279 */
[----:B------:R-:W-:Y:S02]  /*0f70*/  ISETP.GE.AND P1, PT, R133, UR5, PT ;  /* 0x0000000585007c0c */ /* 0x000fe4000bf26270 */
[----:B------:R-:W-:Y:S01]  /*0f80*/  SEL R8, R5, RZ, !P2 ;  /* 0x000000ff05087207 */ /* 0x000fe20005000000 */
[----:B------:R-:W-:Y:S01]  /*0f90*/  IMAD R100, R151, 0x8, R98 ;  /* 0x0000000897647824 */ /* 0x000fe200078e0262 */
[----:B------:R1:W-:Y:S01]  /*0fa0*/  LDGSTS.E.BYPASS.LTC128B.128 [R129+0x4800], [R6.64], P3 ;  /* 0x0480000006817fae */ /* 0x0003e20009901d4a */
[-C--:B------:R-:W-:Y:S01]  /*0fb0*/  IMAD.WIDE R18, R98, R121.reuse, c[0x0][0x168] ;  /* 0x00005a0062127625 */ /* 0x080fe200078e0279 */
[----:B------:R-:W-:Y:S02]  /*0fc0*/  ISETP.GE.AND P2, PT, R132, UR5, PT ;  /* 0x0000000584007c0c */ /* 0x000fe4000bf46270 */
[----:B------:R-:W-:Y:S01]  /*0fd0*/  SEL R4, R5, RZ, !P1 ;  /* 0x000000ff05047207 */ /* 0x000fe20004800000 */
[----:B------:R-:W-:Y:S01]  /*0fe0*/  IMAD.WIDE R16, R100, R121, c[0x0][0x168] ;  /* 0x00005a0064107625 */ /* 0x000fe200078e0279 */
[----:B------:R2:W-:Y:S01]  /*0ff0*/  LDGSTS.E.BYPASS.LTC128B.128 [R129+0x5000], [R18.64], P6 ;  /* 0x0500000012817fae */ /* 0x0005e2000b101d4a */
[----:B------:R-:W-:-:S02]  /*1000*/  ISETP.GE.AND P1, PT, R134, UR4, PT ;  /* 0x0000000486007c0c */ /* 0x000fc4000bf26270 */
[----:B------:R-:W-:Y:S01]  /*1010*/  SEL R0, R5, RZ, !P2 ;  /* 0x000000ff05007207 */ /* 0x000fe20005000000 */
[----:B------:R3:W-:Y:S01]  /*1020*/  LDGSTS.E.BYPASS.LTC128B.128 [R129+0x5800], [R16.64], P5 ;  /* 0x0580000010817fae */ /* 0x0007e2000a901d4a */
[----:B------:R-:W-:Y:S01]  /*1030*/  ISETP.NE.U32.AND P2, PT, R8, RZ, PT ;  /* 0x000000ff0800720c */ /* 0x000fe20003f45070 */
[----:B------:R-:W-:Y:S01]  /*1040*/  IMAD.SHL.U32 R151, R151, 0x20, RZ ;  /* 0x0000002097977824 */ /* 0x000fe200078e00ff */
[----:B------:R-:W-:Y:S01]  /*1050*/  SEL R8, R3, RZ, !P1 ;  /* 0x000000ff03087207 */ /* 0x000fe20004800000 */
[----:B------:R-:W0:Y:S04]  /*1060*/  LDGDEPBAR ;  /* 0x00000000000079af */ /* 0x000e280000000000 */
[----:B------:R-:W-:Y:S01]  /*1070*/  BAR.SYNC.DEFER_BLOCKING 0x0 ;  /* 0x0000000000007b1d */ /* 0x000fe20000010000 */
[----:B------:R-:W-:-:S02]  /*1080*/  ISETP.GE.AND P1, PT, R131, UR5, PT ;  /* 0x0000000583007c0c */ /* 0x000fc4000bf26270 */
[----:B------:R-:W-:Y:S02]  /*1090*/  ISETP.NE.U32.AND P6, PT, R0, RZ, PT ;  /* 0x000000ff0000720c */ /* 0x000fe40003fc5070 */
[----:B------:R-:W-:Y:S02]  /*10a0*/  SEL R5, R5, RZ, !P1 ;  /* 0x000000ff05057207 */ /* 0x000fe40004800000 */
[----:B------:R-:W-:Y:S02]  /*10b0*/  ISETP.NE.U32.AND P1, PT, R4, RZ, PT ;  /* 0x000000ff0400720c */ /* 0x000fe40003f25070 */
[----:B------:R-:W-:Y:S01]  /*10c0*/  ISETP.NE.U32.AND P5, PT, R5, RZ, PT ;  /* 0x000000ff0500720c */ /* 0x000fe20003fa5070 */
[----:B-1----:R-:W-:Y:S01]  /*10d0*/  IMAD.WIDE R6, R151, 0x2, R6 ;  /* 0x0000000297067825 */ /* 0x002fe200078e0206 */
[----:B------:R-:W-:-:S03]  /*10e0*/  ISETP.NE.U32.AND P3, PT, R8, RZ, PT ;  /* 0x000000ff0800720c */ /* 0x000fc60003f65070 */
[----:B------:R-:W-:-:S04]  /*10f0*/  IMAD.WIDE R8, R151, 0x2, R12 ;  /* 0x0000000297087825 */ /* 0x000fc800078e020c */
[----:B--2---:R-:W-:-:S04]  /*1100*/  IMAD.WIDE R18, R151, 0x2, R18 ;  /* 0x0000000297127825 */ /* 0x004fc800078e0212 */
[C---:B---3--:R-:W-:Y:S01]  /*1110*/  IMAD.WIDE R16, R151.reuse, 0x2, R16 ;  /* 0x0000000297107825 */ /* 0x048fe200078e0210 */
[----:B------:R-:W-:Y:S01]  /*1120*/  @!PT LDS RZ, [RZ] ;  /* 0x00000000fffff984 */ /* 0x000fe20000000800 */
[----:B------:R-:W-:Y:S01]  /*1130*/  @!PT LDS RZ, [RZ] ;  /* 0x00000000fffff984 */ /* 0x000fe20000000800 */
[----:B------:R-:W-:Y:S01]  /*1140*/  @!PT LDS RZ, [RZ] ;  /* 0x00000000fffff984 */ /* 0x000fe20000000800 */
[----:B------:R1:W-:Y:S03]  /*1150*/  LDGSTS.E.BYPASS.LTC128B.128 [R130+0x1000], [R14.64+0x40], P0 ;  /* 0x010000400e827fae */ /* 0x0003e60008101d4a */
[----:B------:R-:W-:Y:S01]  /*1160*/  IMAD.WIDE R20, R151, 0x2, R6 ;  /* 0x0000000297147825 */ /* 0x000fe200078e0206 */
[----:B------:R2:W-:Y:S01]  /*1170*/  LDGSTS.E.BYPASS.LTC128B.128 [R130+0x1800], [R10.64+0x40], P0 ;  /* 0x018000400a827fae */ /* 0x0005e20008101d4a */
[----:B------:R-:W-:Y:S02]  /*1180*/  ISETP.GE.AND P0, PT, R133, UR4, PT ;  /* 0x0000000485007c0c */ /* 0x000fe4000bf06270 */
[----:B------:R-:W-:Y:S01]  /*1190*/  IMAD.WIDE R22, R151, 0x2, R18 ;  /* 0x0000000297167825 */ /* 0x000fe200078e0212 */
[----:B------:R-:W0:Y:S01]  /*11a0*/  LDGDEPBAR ;  /* 0x00000000000079af */ /* 0x000e220000000000 */
[----:B------:R-:W-:-:S02]  /*11b0*/  SEL R0, R3, RZ, !P0 ;  /* 0x000000ff03007207 */ /* 0x000fc40004000000 */
[----:B------:R-:W-:Y:S01]  /*11c0*/  IMAD.WIDE R24, R151, 0x2, R16 ;  /* 0x0000000297187825 */ /* 0x000fe200078e0210 */
[----:B------:R-:W-:Y:S01]  /*11d0*/  ISETP.GE.AND P0, PT, R131, UR4, PT ;  /* 0x0000000483007c0c */ /* 0x000fe2000bf06270 */
[----:B------:R3:W-:Y:S01]  /*11e0*/  LDGSTS.E.BYPASS.LTC128B.128 [R129+0x6000], [R8.64], P2 ;  /* 0x0600000008817fae */ /* 0x0007e20009101d4a */
[----:B------:R-:W-:-:S03]  /*11f0*/  ISETP.GE.AND P2, PT, R132, UR4, PT ;  /* 0x0000000484007c0c */ /* 0x000fc6000bf46270 */
[----:B------:R1:W-:Y:S01]  /*1200*/  LDGSTS.E.BYPASS.LTC128B.128 [R129+0x6800], [R6.64], P1 ;  /* 0x0680000006817fae */ /* 0x0003e20008901d4a */
[C---:B------:R-:W-:Y:S02]  /*1210*/  SEL R4, R3.reuse, RZ, !P2 ;  /* 0x000000ff03047207 */ /* 0x040fe40005000000 */
[----:B------:R-:W-:Y:S01]  /*1220*/  ISETP.NE.U32.AND P2, PT, R0, RZ, PT ;  /* 0x000000ff0000720c */ /* 0x000fe20003f45070 */
[----:B------:R2:W-:Y:S01]  /*1230*/  LDGSTS.E.BYPASS.LTC128B.128 [R129+0x7000], [R18.64], P6 ;  /* 0x0700000012817fae */ /* 0x0005e2000b101d4a */
[----:B------:R-:W-:Y:S02]  /*1240*/  SEL R0, R3, RZ, !P0 ;  /* 0x000000ff03007207 */ /* 0x000fe40004000000 */
[----:B------:R-:W-:Y:S01]  /*1250*/  LOP3.LUT R3, R93, 0xf, RZ, 0xc0, !PT ;  /* 0x0000000f5d037812 */ /* 0x000fe200078ec0ff */
[----:B------:R2:W-:Y:S01]  /*1260*/  LDGSTS.E.BYPASS.LTC128B.128 [R129+0x7800], [R16.64], P5 ;  /* 0x0780000010817fae */ /* 0x0005e2000a901d4a */
[----:B------:R-:W-:Y:S02]  /*1270*/  ISETP.NE.U32.AND P0, PT, R0, RZ, PT ;  /* 0x000000ff0000720c */ /* 0x000fe40003f05070 */
[----:B------:R-:W-:Y:S01]  /*1280*/  LOP3.LUT R0, R2, 0x7, R93, 0x78, !PT ;  /* 0x0000000702007812 */ /* 0x000fe200078e785d */
[----:B------:R-:W0:Y:S04]  /*1290*/  LDGDEPBAR ;  /* 0x00000000000079af */ /* 0x000e280000000000 */
[----:B------:R-:W-:Y:S01]  /*12a0*/  BAR.SYNC.DEFER_BLOCKING 0x0 ;  /* 0x0000000000007b1d */ /* 0x000fe20000010000 */
[----:B------:R-:W-:Y:S01]  /*12b0*/  ISETP.NE.U32.AND P1, PT, R4, RZ, PT ;  /* 0x000000ff0400720c */ /* 0x000fe20003f25070 */
[----:B------:R-:W-:Y:S01]  /*12c0*/  IMAD.SHL.U32 R5, R3, 0x80, RZ ;  /* 0x0000008003057824 */ /* 0x000fe200078e00ff */
[----:B------:R-:W-:Y:S01]  /*12d0*/  LOP3.LUT R4, R2, 0x8, RZ, 0xfc, !PT ;  /* 0x0000000802047812 */ /* 0x000fe200078efcff */
[----:B------:R-:W-:-:S02]  /*12e0*/  IMAD.SHL.U32 R12, R0, 0x8, RZ ;  /* 0x00000008000c7824 */ /* 0x000fc400078e00ff */
[----:B------:R-:W-:Y:S01]  /*12f0*/  IMAD R124, R124, 0x8, R5 ;  /* 0x000000087c7c7824 */ /* 0x000fe200078e0205 */
[----:B------:R-:W-:Y:S01]  /*1300*/  LOP3.LUT R4, R4, 0x7, R93, 0x78, !PT ;  /* 0x0000000704047812 */ /* 0x000fe200078e785d */
[----:B------:R-:W-:Y:S01]  /*1310*/  IMAD R122, R122, 0x8, R5 ;  /* 0x000000087a7a7824 */ /* 0x000fe200078e0205 */
[----:B------:R-:W-:Y:S01]  /*1320*/  LOP3.LUT R125, R12, R5, RZ, 0xfc, !PT ;  /* 0x000000050c7d7212 */ /* 0x000fe200078efcff */
[----:B------:R-:W-:Y:S01]  /*1330*/  IMAD.WIDE R12, R151, 0x2, R8 ;  /* 0x00000002970c7825 */ /* 0x000fe200078e0208 */
[----:B-1----:R-:W-:Y:S01]  /*1340*/  CS2R R6, SRZ ;  /* 0x0000000000067805 */ /* 0x002fe2000001ff00 */
[----:B---3--:R-:W-:Y:S02]  /*1350*/  CS2R R8, SRZ ;  /* 0x0000000000087805 */ /* 0x008fe4000001ff00 */
[----:B------:R-:W-:Y:S01]  /*1360*/  IMAD R123, R4, 0x8, R5 ;  /* 0x00000008047b7824 */ /* 0x000fe200078e0205 */
[----:B--2---:R-:W-:Y:S01]  /*1370*/  CS2R R18, SRZ ;  /* 0x0000000000127805 */ /* 0x004fe2000001ff00 */
[----:B------:R-:W-:Y:S01]  /*1380*/  IMAD.SHL.U32 R125, R125, 0x2, RZ ;  /* 0x000000027d7d7824 */ /* 0x000fe200078e00ff */
[----:B------:R-:W-:Y:S01]  /*1390*/  CS2R R4, SRZ ;  /* 0x0000000000047805 */ /* 0x000fe2000001ff00 */
[----:B------:R-:W-:Y:S01]  /*13a0*/  IMAD.SHL.U32 R124, R124, 0x2, RZ ;  /* 0x000000027c7c7824 */ /* 0x000fe200078e00ff */
[----:B------:R-:W-:Y:S01]  /*13b0*/  CS2R R16, SRZ ;  /* 0x0000000000107805 */ /* 0x000fe2000001ff00 */
[----:B------:R-:W-:-:S02]  /*13c0*/  IMAD.SHL.U32 R123, R123, 0x2, RZ ;  /* 0x000000027b7b7824 */ /* 0x000fc400078e00ff */
[----:B------:R-:W-:Y:S01]  /*13d0*/  IMAD.SHL.U32 R122, R122, 0x2, RZ ;  /* 0x000000027a7a7824 */ /* 0x000fe200078e00ff */
[----:B------:R-:W-:Y:S01]  /*13e0*/  @!PT LDS RZ, [RZ] ;  /* 0x00000000fffff984 */ /* 0x000fe20000000800 */
[----:B------:R-:W-:Y:S01]  /*13f0*/  @!PT LDS RZ, [RZ] ;  /* 0x00000000fffff984 */ /* 0x000fe20000000800 */
[----:B------:R-:W-:Y:S01]  /*1400*/  @!PT LDS RZ, [RZ] ;  /* 0x00000000fffff984 */ /* 0x000fe20000000800 */
[----:B------:R1:W-:Y:S04]  /*1410*/  LDGSTS.E.BYPASS.LTC128B.128 [R130+0x2000], [R14.64+0x80], P4 ;  /* 0x020000800e827fae */ /* 0x0003e8000a101d4a */
[----:B------:R2:W-:Y:S04]  /*1420*/  LDGSTS.E.BYPASS.LTC128B.128 [R130+0x2800], [R10.64+0x80], P4 ;  /* 0x028000800a827fae */ /* 0x0005e8000a101d4a */
[----:B------:R-:W0:Y:S04]  /*1430*/  LDGDEPBAR ;  /* 0x00000000000079af */ /* 0x000e280000000000 */
[----:B------:R3:W-:Y:S04]  /*1440*/  LDGSTS.E.BYPASS.LTC128B.128 [R129+0x8000], [R12.64], P3 ;  /* 0x080000000c817fae */ /* 0x0007e80009901d4a */
[----:B------:R3:W-:Y:S04]  /*1450*/  LDGSTS.E.BYPASS.LTC128B.128 [R129+0x8800], [R20.64], P2 ;  /* 0x0880000014817fae */ /* 0x0007e80009101d4a */
[----:B------:R3:W-:Y:S04]  /*1460*/  LDGSTS.E.BYPASS.LTC128B.128 [R129+0x9000], [R22.64], P1 ;  /* 0x0900000016817fae */ /* 0x0007e80008901d4a */
[----:B------:R3:W-:Y:S01]  /*1470*/  LDGSTS.E.BYPASS.LTC128B.128 [R129+0x9800], [R24.64], P0 ;  /* 0x0980000018817fae */ /* 0x0007e20008101d4a */
[----:B------:R-:W-:Y:S01]  /*1480*/  ISETP.GE.AND P0, PT, R158, 0x20, PT ;  /* 0x000000209e00780c */ /* 0x000fe20003f06270 */
[----:B-1----:R-:W-:-:S02]  /*1490*/  CS2R R14, SRZ ;  /* 0x00000000000e7805 */ /* 0x002fc4000001ff00 */
[----:B------:R-:W0:Y:S01]  /*14a0*/  LDGDEPBAR ;  /* 0x00000000000079af */ /* 0x000e220000000000 */
[----:B--2---:R-:W-:Y:S01]  /*14b0*/  CS2R R10, SRZ ;  /* 0x00000000000a7805 */ /* 0x004fe2000001ff00 */
[----:B---3--:R-:W-:Y:S01]  /*14c0*/  CS2R R12, SRZ ;  /* 0x00000000000c7805 */ /* 0x008fe2000001ff00 */
[----:B------:R-:W-:Y:S01]  /*14d0*/  CS2R R20, SRZ ;  /* 0x0000000000147805 */ /* 0x000fe2000001ff00 */
[----:B------:R-:W-:Y:S01]  /*14e0*/  CS2R R22, SRZ ;  /* 0x0000000000167805 */ /* 0x000fe2000001ff00 */
[----:B------:R-:W-:Y:S01]  /*14f0*/  CS2R R24, SRZ ;  /* 0x0000000000187805 */ /* 0x000fe2000001ff00 */
[----:B------:R-:W-:-:S04]  /*1500*/  DEPBAR.LE SB0, 0x4 ;  /* 0x000081000000791a */ /* 0x000fc80000000000 */
[----:B------:R-:W-:Y:S06]  /*1510*/  BAR.SYNC.DEFER_BLOCKING 0x0 ;  /* 0x0000000000007b1d */ /* 0x000fec0000010000 */
[----:B------:R1:W2:Y:S04]  /*1520*/  LDSM.16.M88.4 R68, [R127] ;  /* 0x000000007f44783b */ /* 0x0002a80000000200 */
[----:B------:R1:W3:Y:S04]  /*1530*/  LDSM.16.M88.4 R88, [R127+0x800] ;  /* 0x000800007f58783b */ /* 0x0002e80000000200 */
[----:B------:R1:W1:Y:S04]  /*1540*/  LDSM.16.MT88.4 R72, [R125+0x4000] ;  /* 0x004000007d48783b */ /* 0x0002680000004200 */
[----:B------:R1:W1:Y:S04]  /*1550*/  LDSM.16.MT88.4 R76, [R124+0x4000] ;  /* 0x004000007c4c783b */ /* 0x0002680000004200 */
[----:B------:R1:W1:Y:S04]  /*1560*/  LDSM.16.MT88.4 R80, [R123+0x4000] ;  /* 0x004000007b50783b */ /* 0x0002680000004200 */
[----:B------:R1:W1:Y:S01]  /*1570*/  LDSM.16.MT88.4 R84, [R122+0x4000] ;  /* 0x004000007a54783b */ /* 0x0002620000004200 */
[----:B------:R-:W-:Y:S05]  /*1580*/  @!P0 BRA `(.L_x_0) ;  /* 0x00000c3000008947 */ /* 0x000fea0003800000 */
[----:B------:R-:W-:Y:S01]  /*1590*/  IADD3 R8, R140, 0x2, RZ ;  /* 0x000000028c087810 */ /* 0x000fe20007ffe0ff */
[----:B------:R-:W-:Y:S01]  /*15a0*/  IMAD.SHL.U32 R149, R100, 0x2, RZ ;  /* 0x0000000264957824 */ /* 0x000fe200078e00ff */
[----:B------:R-:W-:Y:S01]  /*15b0*/  IADD3 R4, R2, 0x8, RZ ;  /* 0x0000000802047810 */ /* 0x000fe20007ffe0ff */
[----:B------:R-:W-:Y:S01]  /*15c0*/  IMAD.SHL.U32 R147, R98, 0x2, RZ ;  /* 0x0000000262937824 */ /* 0x000fe200078e00ff */
[----:B------:R-:W-:Y:S01]  /*15d0*/  LOP3.LUT R95, R8, R95, RZ, 0x3c, !PT ;  /* 0x0000005f085f7212 */ /* 0x000fe200078e3cff */
[----:B------:R-:W-:Y:S01]  /*15e0*/  IMAD.SHL.U32 R145, R96, 0x2, RZ ;  /* 0x0000000260917824 */ /* 0x000fe200078e00ff */
[----:B------:R-:W-:Y:S01]  /*15f0*/  SHF.R.S32.HI R5, RZ, 0x1f, R158 ;  /* 0x0000001fff057819 */ /* 0x000fe2000001149e */
[----:B------:R-:W-:Y:S01]  /*1600*/  CS2R R10, SRZ ;  /* 0x00000000000a7805 */ /* 0x000fe2000001ff00 */
[----:B------:R-:W-:Y:S01]  /*1610*/  IADD3 R6, R2, 0x4, RZ ;  /* 0x0000000402067810 */ /* 0x000fe20007ffe0ff */
[----:B------:R-:W-:Y:S01]  /*1620*/  IMAD R92, R92, 0x4, R95 ;  /* 0x000000045c5c7824 */ /* 0x000fe200078e025f */
[----:B------:R-:W-:Y:S01]  /*1630*/  IADD3 R8, R2, 0xc, RZ ;  /* 0x0000000c02087810 */ /* 0x000fe20007ffe0ff */
[----:B------:R-:W-:Y:S01]  /*1640*/  CS2R R12, SRZ ;  /* 0x00000000000c7805 */ /* 0x000fe2000001ff00 */
[--C-:B------:R-:W-:Y:S01]  /*1650*/  LOP3.LUT R2, R4, 0x7, R93.reuse, 0x78, !PT ;  /* 0x0000000704027812 */ /* 0x100fe200078e785d */
[----:B------:R-:W-:Y:S01]  /*1660*/  CS2R R14, SRZ ;  /* 0x00000000000e7805 */ /* 0x000fe2000001ff00 */
[----:B------:R-:W-:Y:S01]  /*1670*/  LEA.HI R158, R5, R158, RZ, 0x5 ;  /* 0x0000009e059e7211 */ /* 0x000fe200078f28ff */
[----:B------:R-:W-:Y:S01]  /*1680*/  IMAD.SHL.U32 R5, R3, 0x80, RZ ;  /* 0x0000008003057824 */ /* 0x000fe200078e00ff */
[--C-:B------:R-:W-:Y:S01]  /*1690*/  LOP3.LUT R6, R6, 0x7, R93.reuse, 0x78, !PT ;  /* 0x0000000706067812 */ /* 0x100fe200078e785d */
[----:B------:R-:W-:Y:S01]  /*16a0*/  CS2R R16, SRZ ;  /* 0x0000000000107805 */ /* 0x000fe2000001ff00 */
[----:B------:R-:W-:Y:S01]  /*16b0*/  LOP3.LUT R4, R8, 0x7, R93, 0x78, !PT ;  /* 0x0000000708047812 */ /* 0x000fe200078e785d */
[--C-:B------:R-:W-:Y:S01]  /*16c0*/  IMAD R116, R0, 0x8, R5.reuse ;  /* 0x0000000800747824 */ /* 0x100fe200078e0205 */
[----:B------:R-:W-:Y:S01]  /*16d0*/  SHF.R.S32.HI R153, RZ, 0x1f, R104 ;  /* 0x0000001fff997819 */ /* 0x000fe20000011468 */
[--C-:B------:R-:W-:Y:S01]  /*16e0*/  IMAD R3, R6, 0x8, R5.reuse ;  /* 0x0000000806037824 */ /* 0x100fe200078e0205 */
[----:B------:R-:W-:Y:S01]  /*16f0*/  LEA R154, P1, R104, c[0x0][0x160], 0x1 ;  /* 0x00005800689a7a11 */ /* 0x000fe200078208ff */
[--C-:B------:R-:W-:Y:S01]  /*1700*/  IMAD R2, R2, 0x8, R5.reuse ;  /* 0x0000000802027824 */ /* 0x100fe200078e0205 */
[----:B------:R-:W-:Y:S01]  /*1710*/  SHF.R.S32.HI R157, RZ, 0x1f, R102 ;  /* 0x0000001fff9d7819 */ /* 0x000fe20000011466 */
[----:B------:R-:W-:Y:S01]  /*1720*/  IMAD R0, R4, 0x8, R5 ;  /* 0x0000000804007824 */ /* 0x000fe200078e0205 */
[----:B------:R-:W-:Y:S01]  /*1730*/  LEA R156, P0, R102, c[0x0][0x160], 0x1 ;  /* 0x00005800669c7a11 */ /* 0x000fe200078008ff */
[----:B------:R-:W-:Y:S01]  /*1740*/  IMAD.MOV.U32 R8, RZ, RZ, 0x6 ;  /* 0x00000006ff087424 */ /* 0x000fe200078e00ff */
[----:B------:R-:W-:Y:S01]  /*1750*/  SHF.R.S32.HI R152, RZ, 0x1f, R151 ;  /* 0x0000001fff987819 */ /* 0x000fe20000011497 */
[----:B------:R-:W-:Y:S01]  /*1760*/  CS2R R18, SRZ ;  /* 0x0000000000127805 */ /* 0x000fe2000001ff00 */
[----:B------:R-:W-:Y:S01]  /*1770*/  SHF.R.S32.HI R5, RZ, 0x1f, R100 ;  /* 0x0000001fff057819 */ /* 0x000fe20000011464 */
[----:B------:R-:W-:Y:S01]  /*1780*/  IMAD.WIDE.U32 R142, R151, R8, c[0x0][0x168] ;  /* 0x00005a00978e7625 */ /* 0x000fe200078e0008 */
[----:B------:R-:W-:Y:S01]  /*1790*/  LEA.HI.X R153, R104, c[0x0][0x164], R153, 0x1, P1 ;  /* 0x0000590068997a11 */ /* 0x000fe200008f0c99 */
[----:B------:R-:W-:Y:S01]  /*17a0*/  CS2R R20, SRZ ;  /* 0x0000000000147805 */ /* 0x000fe2000001ff00 */
[----:B------:R-:W-:Y:S01]  /*17b0*/  LEA.HI.X R157, R102, c[0x0][0x164], R157, 0x1, P0 ;  /* 0x00005900669d7a11 */ /* 0x000fe200000f0c9d */
[----:B------:R-:W-:Y:S01]  /*17c0*/  IMAD R141, R152, 0x6, RZ ;  /* 0x00000006988d7824 */ /* 0x000fe200078e02ff */
[----:B------:R-:W-:Y:S01]  /*17d0*/  SHF.L.U64.HI R150, R100, 0x1, R5 ;  /* 0x0000000164967819 */ /* 0x000fe20000010205 */
[----:B------:R-:W-:Y:S01]  /*17e0*/  CS2R R22, SRZ ;  /* 0x0000000000167805 */ /* 0x000fe2000001ff00 */
[----:B------:R-:W-:Y:S01]  /*17f0*/  SHF.R.S32.HI R9, RZ, 0x1f, R98 ;  /* 0x0000001fff097819 */ /* 0x000fe20000011462 */
[----:B------:R-:W-:Y:S01]  /*1800*/  IMAD.IADD R141, R143, 0x1, R141 ;  /* 0x000000018f8d7824 */ /* 0x000fe200078e028d */
[----:B------:R-:W-:Y:S01]  /*1810*/  SHF.R.S32.HI R7, RZ, 0x1f, R96 ;  /* 0x0000001fff077819 */ /* 0x000fe20000011460 */
[----:B------:R-:W-:Y:S01]  /*1820*/  IMAD.SHL.U32 R143, R94, 0x2, RZ ;  /* 0x000000025e8f7824 */ /* 0x000fe200078e00ff */
[----:B------:R-:W-:Y:S01]  /*1830*/  SHF.R.S32.HI R5, RZ, 0x1f, R94 ;  /* 0x0000001fff057819 */ /* 0x000fe2000001145e */
[----:B------:R-:W-:Y:S01]  /*1840*/  CS2R R24, SRZ ;  /* 0x0000000000187805 */ /* 0x000fe2000001ff00 */
[----:B------:R-:W-:Y:S01]  /*1850*/  IADD3 R154, P1, R154, 0xc0, RZ ;  /* 0x000000c09a9a7810 */ /* 0x000fe20007f3e0ff */
[----:B------:R-:W-:Y:S01]  /*1860*/  CS2R R26, SRZ ;  /* 0x00000000001a7805 */ /* 0x000fe2000001ff00 */
[----:B------:R-:W-:Y:S01]  /*1870*/  IADD3 R156, P0, R156, 0xc0, RZ ;  /* 0x000000c09c9c7810 */ /* 0x000fe20007f1e0ff */
[----:B------:R-:W-:Y:S01]  /*1880*/  CS2R R28, SRZ ;  /* 0x00000000001c7805 */ /* 0x000fe2000001ff00 */
[C---:B------:R-:W-:Y:S01]  /*1890*/  SHF.L.U64.HI R152, R151.reuse, 0x1, R152 ;  /* 0x0000000197987819 */ /* 0x040fe20000010298 */
[----:B------:R-:W-:Y:S01]  /*18a0*/  IMAD.SHL.U32 R151, R151, 0x2, RZ ;  /* 0x0000000297977824 */ /* 0x000fe200078e00ff */
[----:B------:R-:W-:Y:S01]  /*18b0*/  SHF.L.U64.HI R148, R98, 0x1, R9 ;  /* 0x0000000162947819 */ /* 0x000fe20000010209 */
[----:B------:R-:W-:Y:S01]  /*18c0*/  CS2R R30, SRZ ;  /* 0x00000000001e7805 */ /* 0x000fe2000001ff00 */
[----:B------:R-:W-:Y:S01]  /*18d0*/  SHF.L.U64.HI R146, R96, 0x1, R7 ;  /* 0x0000000160927819 */ /* 0x000fe20000010207 */
[----:B------:R-:W-:Y:S01]  /*18e0*/  CS2R R8, SRZ ;  /* 0x0000000000087805 */ /* 0x000fe2000001ff00 */
[----:B------:R-:W-:Y:S01]  /*18f0*/  SHF.L.U64.HI R144, R94, 0x1, R5 ;  /* 0x000000015e907819 */ /* 0x000fe20000010205 */
[----:B------:R-:W-:Y:S01]  /*1900*/  CS2R R6, SRZ ;  /* 0x0000000000067805 */ /* 0x000fe2000001ff00 */
        /* <DEDUP_REMOVED lines=19> */
[----:B------:R-:W-:Y:S01]  /*1a40*/  SHF.R.S32.HI R158, RZ, 0x5, R158 ;  /* 0x00000005ff9e7819 */ /* 0x000fe2000001149e */
[----:B------:R-:W-:Y:S01]  /*1a50*/  IMAD.X R153, RZ, RZ, R153, P1 ;  /* 0x000000ffff997224 */ /* 0x000fe200008e0699 */
[----:B------:R-:W-:Y:S01]  /*1a60*/  UMOV UR5, 0x4000 ;  /* 0x0000400000057882 */ /* 0x000fe20000000000 */
[----:B------:R-:W-:Y:S01]  /*1a70*/  IMAD.X R157, RZ, RZ, R157, P0 ;  /* 0x000000ffff9d7224 */ /* 0x000fe200000e069d */
[----:B------:R-:W-:Y:S01]  /*1a80*/  UIADD3 UR8, UR8, -0x60, URZ ;  /* 0xffffffa008087890 */ /* 0x000fe2000fffe03f */
[----:B------:R-:W-:Y:S01]  /*1a90*/  IMAD.SHL.U32 R117, R92, 0x8, RZ ;  /* 0x000000085c757824 */ /* 0x000fe200078e00ff */
[----:B------:R-:W-:-:S02]  /*1aa0*/  UMOV UR7, 0x1 ;  /* 0x0000000100077882 */ /* 0x000fc40000000000 */
[----:B------:R-:W-:-:S02]  /*1ab0*/  UMOV UR4, URZ ;  /* 0x0000003f00047c82 */ /* 0x000fc40008000000 */
.L_x_1:
[C---:B-12--5:R-:W5:Y:S01]  /*1ac0*/  HMMA.16816.F32 R4, R68.reuse, R72, R4 ;  /* 0x000000484404723c */ /* 0x066f620000001804 */
[----:B------:R-:W-:Y:S02]  /*1ad0*/  ULOP3.LUT UR9, UR7, 0x3, URZ, 0xc0, !UPT ;  /* 0x0000000307097892 */ /* 0x000fe4000f8ec03f */
[----:B------:R-:W-:Y:S02]  /*1ae0*/  UIADD3 UR6, UR7, 0x2, URZ ;  /* 0x0000000207067890 */ /* 0x000fe4000fffe03f */
[----:B------:R-:W-:Y:S02]  /*1af0*/  LEA R96, R116, UR5, 0x1 ;  /* 0x0000000574607c11 */ /* 0x000fe4000f8e08ff */
[----:B------:R-:W-:Y:S01]  /*1b00*/  LEA R118, R117, UR4, 0x1 ;  /* 0x0000000475767c11 */ /* 0x000fe2000f8e08ff */
[C---:B------:R-:W5:Y:S01]  /*1b10*/  HMMA.16816.F32 R8, R68.reuse, R74, R8 ;  /* 0x0000004a4408723c */ /* 0x040f620000001808 */
[----:B------:R-:W-:Y:S02]  /*1b20*/  USHF.L.U32 UR4, UR9, 0xc, URZ ;  /* 0x0000000c09047899 */ /* 0x000fe4000800063f */
[----:B------:R-:W-:Y:S01]  /*1b30*/  LDSM.16.MT88.4 R96, [R96+0x1000] ;  /* 0x001000006060783b */ /* 0x000fe20000004200 */
[----:B------:R-:W-:Y:S02]  /*1b40*/  LEA R100, R3, UR5, 0x1 ;  /* 0x0000000503647c11 */ /* 0x000fe4000f8e08ff */
[----:B------:R-:W-:Y:S02]  /*1b50*/  LEA R104, R2, UR5, 0x1 ;  /* 0x0000000502687c11 */ /* 0x000fe4000f8e08ff */
[C---:B------:R-:W5:Y:S02]  /*1b60*/  HMMA.16816.F32 R12, R68.reuse, R76, R12 ;  /* 0x0000004c440c723c */ /* 0x040f64000000180c */
[----:B------:R-:W1:Y:S01]  /*1b70*/  LDSM.16.M88.4 R92, [R118] ;  /* 0x00000000765c783b */ /* 0x000e620000000200 */
[----:B------:R-:W-:Y:S01]  /*1b80*/  ISETP.LE.AND P2, PT, R158, UR6, PT ;  /* 0x000000069e007c0c */ /* 0x000fe2000bf43270 */
[----:B------:R-:W-:Y:S01]  /*1b90*/  ULOP3.LUT UR6, UR6, 0x3, URZ, 0xc0, !UPT ;  /* 0x0000000306067892 */ /* 0x000fe2000f8ec03f */
[----:B------:R-:W-:Y:S01]  /*1ba0*/  LEA R108, R0, UR5, 0x1 ;  /* 0x00000005006c7c11 */ /* 0x000fe2000f8e08ff */
[----:B------:R-:W-:Y:S01]  /*1bb0*/  ULEA UR5, UR9, 0x4000, 0xd ;  /* 0x0000400009057891 */ /* 0x000fe2000f8e683f */
[----:B------:R-:W-:Y:S01]  /*1bc0*/  ISETP.GE.AND P4, PT, R133, UR8, PT ;  /* 0x0000000885007c0c */ /* 0x000fe2000bf86270 */
[C---:B------:R-:W5:Y:S01]  /*1bd0*/  HMMA.16816.F32 R16, R68.reuse, R78, R16 ;  /* 0x0000004e4410723c */ /* 0x040f620000001810 */
[----:B------:R-:W1:Y:S02]  /*1be0*/  LDSM.16.MT88.4 R100, [R100+0x1000] ;  /* 0x001000006464783b */ /* 0x000e640000004200 */
[----:B------:R-:W-:Y:S02]  /*1bf0*/  ISETP.GE.AND P3, PT, R132, UR8, PT ;  /* 0x0000000884007c0c */ /* 0x000fe4000bf66270 */
[----:B---3--:R-:W-:Y:S02]  /*1c00*/  SEL R161, RZ, 0x10, P4 ;  /* 0x00000010ffa17807 */ /* 0x008fe40002000000 */
[----:B------:R-:W-:Y:S01]  /*1c10*/  SEL R160, RZ, 0x10, P3 ;  /* 0x00000010ffa07807 */ /* 0x000fe20001800000 */
[C---:B------:R-:W5:Y:S01]  /*1c20*/  HMMA.16816.F32 R20, R68.reuse, R80, R20 ;  /* 0x000000504414723c */ /* 0x040f620000001814 */
[----:B------:R-:W1:Y:S02]  /*1c30*/  LDSM.16.MT88.4 R104, [R104+0x1000] ;  /* 0x001000006868783b */ /* 0x000e640000004200 */
[----:B------:R-:W-:Y:S02]  /*1c40*/  ISETP.GE.AND P0, PT, R136, UR8, PT ;  /* 0x0000000888007c0c */ /* 0x000fe4000bf06270 */
[----:B------:R-:W-:Y:S02]  /*1c50*/  SEL R161, R161, RZ, !P2 ;  /* 0x000000ffa1a17207 */ /* 0x000fe40005000000 */
[----:B------:R-:W-:Y:S01]  /*1c60*/  SEL R160, R160, RZ, !P2 ;  /* 0x000000ffa0a07207 */ /* 0x000fe20005000000 */
[C---:B------:R-:W5:Y:S01]  /*1c70*/  HMMA.16816.F32 R24, R68.reuse, R82, R24 ;  /* 0x000000524418723c */ /* 0x040f620000001818 */
[----:B------:R-:W1:Y:S02]  /*1c80*/  LDSM.16.MT88.4 R108, [R108+0x1000] ;  /* 0x001000006c6c783b */ /* 0x000e640000004200 */
[----:B------:R-:W-:Y:S02]  /*1c90*/  ISETP.NE.U32.AND P5, PT, R161, RZ, PT ;  /* 0x000000ffa100720c */ /* 0x000fe40003fa5070 */
[----:B------:R-:W-:Y:S02]  /*1ca0*/  ISETP.NE.U32.AND P4, PT, R160, RZ, PT ;  /* 0x000000ffa000720c */ /* 0x000fe40003f85070 */
[----:B------:R-:W-:Y:S01]  /*1cb0*/  SEL R159, RZ, 0x10, P0 ;  /* 0x00000010ff9f7807 */ /* 0x000fe20000000000 */
[C---:B------:R-:W5:Y:S01]  /*1cc0*/  HMMA.16816.F32 R28, R68.reuse, R84, R28 ;  /* 0x00000054441c723c */ /* 0x040f62000000181c */
[----:B------:R-:W2:Y:S07]  /*1cd0*/  LDSM.16.M88.4 R112, [R118+0x800] ;  /* 0x000800007670783b */ /* 0x000eae0000000200 */
[----:B------:R-:W-:Y:S01]  /*1ce0*/  BAR.SYNC.DEFER_BLOCKING 0x0 ;  /* 0x0000000000007b1d */ /* 0x000fe20000010000 */
[----:B------:R-:W5:Y:S03]  /*1cf0*/  HMMA.16816.F32 R32, R68, R86, R32 ;  /* 0x000000564420723c */ /* 0x000f660000001820 */
[----:B------:R-:W-:Y:S02]  /*1d00*/  SEL R159, R159, RZ, !P2 ;  /* 0x000000ff9f9f7207 */ /* 0x000fe40005000000 */
[----:B------:R-:W-:Y:S02]  /*1d10*/  ISETP.GE.AND P0, PT, R134, UR8, PT ;  /* 0x0000000886007c0c */ /* 0x000fe4000bf06270 */
[----:B------:R-:W-:Y:S01]  /*1d20*/  ISETP.NE.U32.AND P1, PT, R159, RZ, PT ;  /* 0x000000ff9f00720c */ /* 0x000fe20003f25070 */
[C---:B---3--:R-:W5:Y:S01]  /*1d30*/  HMMA.16816.F32 R36, R88.reuse, R72, R36 ;  /* 0x000000485824723c */ /* 0x048f620000001824 */
[----:B------:R-:W-:Y:S01]  /*1d40*/  IMAD.U32 R159, RZ, RZ, UR6 ;  /* 0x00000006ff9f7e24 */ /* 0x000fe2000f8e00ff */
[----:B------:R-:W-:Y:S02]  /*1d50*/  UIADD3 UR6, UR7, 0x1, URZ ;  /* 0x0000000107067890 */ /* 0x000fe4000fffe03f */
[----:B------:R-:W-:Y:S01]  /*1d60*/  SEL R155, RZ, 0x10, P0 ;  /* 0x00000010ff9b7807 */ /* 0x000fe20000000000 */
[----:B------:R-:W-:Y:S01]  /*1d70*/  IMAD R161, R159, 0x1000, R130 ;  /* 0x000010009fa17824 */ /* 0x000fe200078e0282 */
[----:B------:R-:W-:Y:S01]  /*1d80*/  ISETP.GE.AND P0, PT, R131, UR8, PT ;  /* 0x0000000883007c0c */ /* 0x000fe2000bf06270 */
[----:B------:R-:W-:Y:S01]  /*1d90*/  IMAD R159, R159, 0x2000, R129 ;  /* 0x000020009f9f7824 */ /* 0x000fe200078e0281 */
[C---:B------:R5:W5:Y:S01]  /*1da0*/  HMMA.16816.F32 R40, R88.reuse, R74, R40 ;  /* 0x0000004a5828723c */ /* 0x040b620000001828 */
[----:B------:R-:W-:Y:S03]  /*1db0*/  UIADD3 UR8, UR8, -0x20, URZ ;  /* 0xffffffe008087890 */ /* 0x000fe6000fffe03f */
[----:B------:R-:W-:Y:S01]  /*1dc0*/  SEL R155, R155, RZ, !P2 ;  /* 0x000000ff9b9b7207 */ /* 0x000fe20005000000 */
[----:B------:R-:W-:Y:S01]  /*1dd0*/  @!PT LDS RZ, [RZ] ;  /* 0x00000000fffff984 */ /* 0x000fe20000000800 */
[----:B------:R-:W-:Y:S01]  /*1de0*/  @!PT LDS RZ, [RZ] ;  /* 0x00000000fffff984 */ /* 0x000fe20000000800 */
[----:B------:R-:W-:Y:S01]  /*1df0*/  @!PT LDS RZ, [RZ] ;  /* 0x00000000fffff984 */ /* 0x000fe20000000800 */
[----:B------:R3:W-:Y:S03]  /*1e00*/  LDGSTS.E.BYPASS.LTC128B.128 [R161], [R156.64], P1 ;  /* 0x000000009ca17fae */ /* 0x0007e60008901d4a */
[C---:B------:R-:W5:Y:S03]  /*1e10*/  HMMA.16816.F32 R44, R88.reuse, R76, R44 ;  /* 0x0000004c582c723c */ /* 0x040f66000000182c */
[----:B------:R-:W-:Y:S02]  /*1e20*/  ISETP.NE.U32.AND P6, PT, R155, RZ, PT ;  /* 0x000000ff9b00720c */ /* 0x000fe40003fc5070 */
[----:B------:R-:W-:Y:S02]  /*1e30*/  SEL R155, RZ, 0x10, P0 ;  /* 0x00000010ff9b7807 */ /* 0x000fe40000000000 */
[C---:B------:R-:W-:Y:S01]  /*1e40*/  IADD3 R162, P0, R142.reuse, R143, RZ ;  /* 0x0000008f8ea27210 */ /* 0x040fe20007f1e0ff */
[C---:B------:R-:W5:Y:S04]  /*1e50*/  HMMA.16816.F32 R48, R88.reuse, R78, R48 ;  /* 0x0000004e5830723c */ /* 0x040f680000001830 */
[----:B------:R-:W-:Y:S01]  /*1e60*/  IMAD.X R163, R141, 0x1, R144, P0 ;  /* 0x000000018da37824 */ /* 0x000fe200000e0690 */
[C---:B------:R-:W-:Y:S02]  /*1e70*/  IADD3 R164, P0, R142.reuse, R149, RZ ;  /* 0x000000958ea47210 */ /* 0x040fe40007f1e0ff */
[----:B------:R-:W-:Y:S01]  /*1e80*/  SEL R155, R155, RZ, !P2 ;  /* 0x000000ff9b9b7207 */ /* 0x000fe20005000000 */
[C---:B------:R-:W5:Y:S03]  /*1e90*/  HMMA.16816.F32 R52, R88.reuse, R80, R52 ;  /* 0x000000505834723c */ /* 0x040f660000001834 */
[----:B------:R-:W-:Y:S01]  /*1ea0*/  ISETP.NE.U32.AND P3, PT, R155, RZ, PT ;  /* 0x000000ff9b00720c */ /* 0x000fe20003f65070 */
[----:B------:R-:W-:Y:S01]  /*1eb0*/  IMAD.MOV.U32 R155, RZ, RZ, R153 ;  /* 0x000000ffff9b7224 */ /* 0x000fe200078e0099 */
[C---:B-----5:R-:W-:Y:S01]  /*1ec0*/  IADD3 R74, P2, R142.reuse, R145, RZ ;  /* 0x000000918e4a7210 */ /* 0x060fe20007f5e0ff */
[C---:B------:R-:W-:Y:S02]  /*1ed0*/  IMAD.X R165, R141.reuse, 0x1, R150, P0 ;  /* 0x000000018da57824 */ /* 0x040fe400000e0696 */
[C---:B------:R-:W5:Y:S01]  /*1ee0*/  HMMA.16816.F32 R56, R88.reuse, R82, R56 ;  /* 0x000000525838723c */ /* 0x040f620000001838 */
[----:B------:R2:W-:Y:S03]  /*1ef0*/  LDGSTS.E.BYPASS.LTC128B.128 [R161+0x800], [R154.64], P1 ;  /* 0x008000009aa17fae */ /* 0x0005e60008901d4a */
[----:B------:R-:W-:Y:S01]  /*1f00*/  IMAD.X R75, R141, 0x1, R146, P2 ;  /* 0x000000018d4b7824 */ /* 0x000fe200010e0692 */
[C---:B------:R-:W-:Y:S02]  /*1f10*/  IADD3 R160, P1, R142.reuse, R147, RZ ;  /* 0x000000938ea07210 */ /* 0x040fe40007f3e0ff */
[----:B------:R-:W-:Y:S01]  /*1f20*/  IADD3 R142, P2, R142, R151, RZ ;  /* 0x000000978e8e7210 */ /* 0x000fe20007f5e0ff */
[C---:B------:R-:W5:Y:S01]  /*1f30*/  HMMA.16816.F32 R60, R88.reuse, R84, R60 ;  /* 0x00000054583c723c */ /* 0x040f62000000183c */
[----:B------:R-:W0:Y:S03]  /*1f40*/  LDGDEPBAR ;  /* 0x00000000000079af */ /* 0x000e260000000000 */
[----:B---3--:R-:W-:Y:S04]  /*1f50*/  IADD3 R156, P0, R156, 0x40, RZ ;  /* 0x000000409c9c7810 */ /* 0x008fe80007f1e0ff */
[----:B------:R5:W5:Y:S01]  /*1f60*/  HMMA.16816.F32 R64, R88, R86, R64 ;  /* 0x000000565840723c */ /* 0x000b620000001840 */
[----:B------:R3:W-:Y:S03]  /*1f70*/  LDGSTS.E.BYPASS.LTC128B.128 [R159+0x4000], [R162.64], P6 ;  /* 0x04000000a29f7fae */ /* 0x0007e6000b101d4a */
[----:B------:R-:W-:-:S04]  /*1f80*/  IMAD.X R157, RZ, RZ, R157, P0 ;  /* 0x000000ffff9d7224 */ /* 0x000fc800000e069d */
[C---:B-1----:R5:W5:Y:S01]  /*1f90*/  HMMA.16816.F32 R4, R92.reuse, R96, R4 ;  /* 0x000000605c04723c */ /* 0x042b620000001804 */
[----:B------:R1:W-:Y:S04]  /*1fa0*/  LDGSTS.E.BYPASS.LTC128B.128 [R159+0x4800], [R74.64], P5 ;  /* 0x048000004a9f7fae */ /* 0x0003e8000a901d4a */
[C---:B--2---:R-:W-:Y:S01]  /*1fb0*/  IMAD.X R161, R141.reuse, 0x1, R148, P1 ;  /* 0x000000018da17824 */ /* 0x044fe200008e0694 */
[----:B------:R-:W-:Y:S01]  /*1fc0*/  IADD3 R154, P1, R154, 0x40, RZ ;  /* 0x000000409a9a7810 */ /* 0x000fe20007f3e0ff */
[----:B------:R-:W-:Y:S01]  /*1fd0*/  IMAD.X R141, R141, 0x1, R152, P2 ;  /* 0x000000018d8d7824 */ /* 0x000fe200010e0698 */
[C---:B------:R5:W5:Y:S02]  /*1fe0*/  HMMA.16816.F32 R8, R92.reuse, R98, R8 ;  /* 0x000000625c08723c */ /* 0x040b640000001808 */
[----:B------:R3:W-:Y:S02]  /*1ff0*/  LDGSTS.E.BYPASS.LTC128B.128 [R159+0x5000], [R160.64], P4 ;  /* 0x05000000a09f7fae */ /* 0x0007e4000a101d4a */
[----:B------:R-:W-:Y:S04]  /*2000*/  IMAD.X R153, RZ, RZ, R153, P1 ;  /* 0x000000ffff997224 */ /* 0x000fe800008e0699 */
[C---:B------:R5:W5:Y:S01]  /*2010*/  HMMA.16816.F32 R12, R92.reuse, R100, R12 ;  /* 0x000000645c0c723c */ /* 0x040b62000000180c */
[----:B------:R3:W-:Y:S02]  /*2020*/  LDGSTS.E.BYPASS.LTC128B.128 [R159+0x5800], [R164.64], P3 ;  /* 0x05800000a49f7fae */ /* 0x0007e40009901d4a */
[----:B------:R-:W-:Y:S01]  /*2030*/  ISETP.LE.AND P3, PT, R158, UR7, PT ;  /* 0x000000079e007c0c */ /* 0x000fe2000bf63270 */
[----:B------:R-:W-:Y:S04]  /*2040*/  UMOV UR7, UR6 ;  /* 0x0000000600077c82 */ /* 0x000fe80008000000 */
[C---:B------:R5:W5:Y:S01]  /*2050*/  HMMA.16816.F32 R16, R92.reuse, R102, R16 ;  /* 0x000000665c10723c */ /* 0x040b620000001810 */
[----:B------:R-:W0:Y:S07]  /*2060*/  LDGDEPBAR ;  /* 0x00000000000079af */ /* 0x000e2e0000000000 */
[C---:B------:R5:W5:Y:S08]  /*2070*/  HMMA.16816.F32 R20, R92.reuse, R104, R20 ;  /* 0x000000685c14723c */ /* 0x040b700000001814 */
[C---:B------:R5:W5:Y:S08]  /*2080*/  HMMA.16816.F32 R24, R92.reuse, R106, R24 ;  /* 0x0000006a5c18723c */ /* 0x040b700000001818 */
[C---:B------:R5:W5:Y:S01]  /*2090*/  HMMA.16816.F32 R28, R92.reuse, R108, R28 ;  /* 0x0000006c5c1c723c */ /* 0x040b62000000181c */
[----:B------:R-:W-:Y:S04]  /*20a0*/  DEPBAR.LE SB0, 0x4 ;  /* 0x000081000000791a */ /* 0x000fe80000000000 */
[----:B------:R-:W-:Y:S03]  /*20b0*/  BAR.SYNC.DEFER_BLOCKING 0x0 ;  /* 0x0000000000007b1d */ /* 0x000fe60000010000 */
[----:B------:R5:W5:Y:S08]  /*20c0*/  HMMA.16816.F32 R32, R92, R110, R32 ;  /* 0x0000006e5c20723c */ /* 0x000b700000001820 */
[C---:B------:R5:W5:Y:S08]  /*20d0*/  HMMA.16816.F32 R36, R112.reuse, R96, R36 ;  /* 0x000000607024723c */ /* 0x040b700000001824 */
[C---:B------:R5:W5:Y:S01]  /*20e0*/  HMMA.16816.F32 R40, R112.reuse, R98, R40 ;  /* 0x000000627028723c */ /* 0x040b620000001828 */
[----:B------:R3:W2:Y:S07]  /*20f0*/  LDSM.16.M88.4 R68, [R127+UR4] ;  /* 0x000000047f44783b */ /* 0x0006ae0008000200 */
[C---:B------:R5:W5:Y:S02]  /*2100*/  HMMA.16816.F32 R44, R112.reuse, R100, R44 ;  /* 0x00000064702c723c */ /* 0x040b64000000182c */
[----:B-----5:R3:W2:Y:S06]  /*2110*/  LDSM.16.M88.4 R88, [R127+UR4+0x800] ;  /* 0x000800047f58783b */ /* 0x0206ac0008000200 */
[C---:B------:R5:W5:Y:S01]  /*2120*/  HMMA.16816.F32 R48, R112.reuse, R102, R48 ;  /* 0x000000667030723c */ /* 0x040b620000001830 */
[----:B-1----:R3:W2:Y:S07]  /*2130*/  LDSM.16.MT88.4 R72, [R125+UR5] ;  /* 0x000000057d48783b */ /* 0x0026ae0008004200 */
[C---:B------:R5:W5:Y:S01]  /*2140*/  HMMA.16816.F32 R52, R112.reuse, R104, R52 ;  /* 0x000000687034723c */ /* 0x040b620000001834 */
[----:B------:R3:W2:Y:S07]  /*2150*/  LDSM.16.MT88.4 R76, [R124+UR5] ;  /* 0x000000057c4c783b */ /* 0x0006ae0008004200 */
[C---:B------:R5:W5:Y:S01]  /*2160*/  HMMA.16816.F32 R56, R112.reuse, R106, R56 ;  /* 0x0000006a7038723c */ /* 0x040b620000001838 */
[----:B------:R3:W2:Y:S07]  /*2170*/  LDSM.16.MT88.4 R80, [R123+UR5] ;  /* 0x000000057b50783b */ /* 0x0006ae0008004200 */
[C---:B------:R5:W5:Y:S01]  /*2180*/  HMMA.16816.F32 R60, R112.reuse, R108, R60 ;  /* 0x0000006c703c723c */ /* 0x040b62000000183c */
[----:B------:R3:W2:Y:S07]  /*2190*/  LDSM.16.MT88.4 R84, [R122+UR5] ;  /* 0x000000057a54783b */ /* 0x0006ae0008004200 */
[----:B------:R5:W5:Y:S01]  /*21a0*/  HMMA.16816.F32 R64, R112, R110, R64 ;  /* 0x0000006e7040723c */ /* 0x000b620000001840 */
[----:B------:R-:W-:-:S10]  /*21b0*/  @!P3 BRA `(.L_x_1) ;  /* 0xfffff9000000b947 */ /* 0x000fd4000383ffff */
.L_x_0:
[----:B------:R-:W-:-:S04]  /*21c0*/  DEPBAR.LE SB0, 0x0 ;  /* 0x000080000000791a */ /* 0x000fc80000000000 */
[----:B------:R-:W-:Y:S01]  /*21d0*/  IMAD.SHL.U32 R126, R126, 0x8, RZ ;  /* 0x000000087e7e7824 */ /* 0x000fe200078e00ff */
[----:B------:R-:W-:Y:S02]  /*21e0*/  LOP3.LUT R128, R128, R139, RZ, 0xfc, !PT ;  /* 0x0000008b80807212 */ /* 0x000fe400078efcff */
[----:B------:R-:W-:Y:S02]  /*21f0*/  F2FP.PACK_AB R4, R5, R4 ;  /* 0x000000040504723e */ /* 0x000fe400000000ff */
[----:B------:R-:W-:Y:S02]  /*2200*/  LOP3.LUT R126, R126, 0x78, RZ, 0xc0, !PT ;  /* 0x000000787e7e7812 */ /* 0x000fe400078ec0ff */
[----:B------:R-:W-:Y:S02]  /*2210*/  F2FP.PACK_AB R6, R7, R6 ;  /* 0x000000060706723e */ /* 0x000fe400000000ff */
[----:B------:R-:W-:Y:S01]  /*2220*/  F2FP.PACK_AB R8, R9, R8 ;  /* 0x000000080908723e */ /* 0x000fe200000000ff */
[----:B------:R-:W-:Y:S01]  /*2230*/  IMAD R137, R137, 0x2, R126 ;  /* 0x0000000289897824 */ /* 0x000fe200078e027e */
[----:B------:R-:W-:-:S02]  /*2240*/  F2FP.PACK_AB R10, R11, R10 ;  /* 0x0000000a0b0a723e */ /* 0x000fc400000000ff */
[----:B------:R-:W-:Y:S01]  /*2250*/  F2FP.PACK_AB R12, R13, R12 ;  /* 0x0000000c0d0c723e */ /* 0x000fe200000000ff */
[----:B------:R-:W-:Y:S01]  /*2260*/  IMAD R3, R128, 0x88, R137 ;  /* 0x0000008880037824 */ /* 0x000fe200078e0289 */
[----:B------:R-:W-:Y:S02]  /*2270*/  F2FP.PACK_AB R14, R15, R14 ;  /* 0x0000000e0f0e723e */ /* 0x000fe400000000ff */
[----:B------:R-:W-:Y:S01]  /*2280*/  F2FP.PACK_AB R16, R17, R16 ;  /* 0x000000101110723e */ /* 0x000fe200000000ff */
[----:B------:R-:W-:Y:S01]  /*2290*/  IMAD.SHL.U32 R3, R3, 0x2, RZ ;  /* 0x0000000203037824 */ /* 0x000fe200078e00ff */
[----:B------:R-:W-:Y:S01]  /*22a0*/  BAR.SYNC.DEFER_BLOCKING 0x0 ;  /* 0x0000000000007b1d */ /* 0x000fe20000010000 */
[----:B------:R-:W-:Y:S02]  /*22b0*/  F2FP.PACK_AB R18, R19, R18 ;  /* 0x000000121312723e */ /* 0x000fe400000000ff */
[----:B------:R-:W-:Y:S02]  /*22c0*/  F2FP.PACK_AB R20, R21, R20 ;  /* 0x000000141514723e */ /* 0x000fe400000000ff */
[----:B------:R-:W-:-:S02]  /*22d0*/  F2FP.PACK_AB R22, R23, R22 ;  /* 0x000000161716723e */ /* 0x000fc400000000ff */
[----:B------:R-:W-:Y:S02]  /*22e0*/  F2FP.PACK_AB R24, R25, R24 ;  /* 0x000000181918723e */ /* 0x000fe400000000ff */
[----:B------:R-:W-:Y:S02]  /*22f0*/  F2FP.PACK_AB R26, R27, R26 ;  /* 0x0000001a1b1a723e */ /* 0x000fe400000000ff */
[----:B------:R-:W-:Y:S02]  /*2300*/  F2FP.PACK_AB R0, R29, R28 ;  /* 0x0000001c1d00723e */ /* 0x000fe400000000ff */
[----:B------:R-:W-:Y:S02]  /*2310*/  F2FP.PACK_AB R2, R31, R30 ;  /* 0x0000001e1f02723e */ /* 0x000fe400000000ff */
[----:B------:R-:W-:Y:S02]  /*2320*/  F2FP.PACK_AB R32, R33, R32 ;  /* 0x000000202120723e */ /* 0x000fe400000000ff */
[----:B------:R-:W-:-:S02]  /*2330*/  F2FP.PACK_AB R34, R35, R34 ;  /* 0x000000222322723e */ /* 0x000fc400000000ff */
[----:B------:R-:W-:Y:S02]  /*2340*/  LOP3.LUT R135, R140, 0x3e, R135, 0xf8, !PT ;  /* 0x0000003e8c877812 */ /* 0x000fe400078ef887 */
[----:B------:R-:W-:Y:S02]  /*2350*/  F2FP.PACK_AB R36, R37, R36 ;  /* 0x000000242524723e */ /* 0x000fe400000000ff */
[----:B------:R-:W-:Y:S01]  /*2360*/  F2FP.PACK_AB R38, R39, R38 ;  /* 0x000000262726723e */ /* 0x000fe200000000ff */
[----:B------:R-:W-:Y:S01]  /*2370*/  STS [R3], R4 ;  /* 0x0000000403007388 */ /* 0x000fe20000000800 */
[----:B------:R-:W-:Y:S01]  /*2380*/  IMAD R33, R135, 0x88, R138 ;  /* 0x0000008887217824 */ /* 0x000fe200078e028a */
[----:B------:R-:W-:Y:S02]  /*2390*/  F2FP.PACK_AB R40, R41, R40 ;  /* 0x000000282928723e */ /* 0x000fe400000000ff */
[----:B------:R-:W-:Y:S01]  /*23a0*/  STS [R3+0x880], R6 ;  /* 0x0008800603007388 */ /* 0x000fe20000000800 */
[----:B------:R-:W-:Y:S01]  /*23b0*/  IMAD.SHL.U32 R33, R33, 0x2, RZ ;  /* 0x0000000221217824 */ /* 0x000fe200078e00ff */
[----:B------:R-:W-:-:S02]  /*23c0*/  F2FP.PACK_AB R42, R43, R42 ;  /* 0x0000002a2b2a723e */ /* 0x000fc400000000ff */
[----:B------:R-:W-:Y:S01]  /*23d0*/  STS [R3+0x20], R8 ;  /* 0x0000200803007388 */ /* 0x000fe20000000800 */
[----:B------:R-:W-:Y:S02]  /*23e0*/  F2FP.PACK_AB R44, R45, R44 ;  /* 0x0000002c2d2c723e */ /* 0x000fe400000000ff */
[----:B------:R-:W-:Y:S01]  /*23f0*/  F2FP.PACK_AB R46, R47, R46 ;  /* 0x0000002e2f2e723e */ /* 0x000fe200000000ff */
[----:B------:R-:W-:Y:S01]  /*2400*/  STS [R3+0x8a0], R10 ;  /* 0x0008a00a03007388 */ /* 0x000fe20000000800 */
[----:B-----5:R-:W-:Y:S02]  /*2410*/  F2FP.PACK_AB R48, R49, R48 ;  /* 0x000000303130723e */ /* 0x020fe400000000ff */
[----:B------:R-:W-:Y:S01]  /*2420*/  F2FP.PACK_AB R50, R51, R50 ;  /* 0x000000323332723e */ /* 0x000fe200000000ff */
[----:B------:R-:W-:Y:S01]  /*2430*/  STS [R3+0x40], R12 ;  /* 0x0000400c03007388 */ /* 0x000fe20000000800 */
[----:B------:R-:W-:Y:S02]  /*2440*/  F2FP.PACK_AB R52, R53, R52 ;  /* 0x000000343534723e */ /* 0x000fe400000000ff */
[----:B------:R-:W-:Y:S01]  /*2450*/  F2FP.PACK_AB R54, R55, R54 ;  /* 0x000000363736723e */ /* 0x000fe200000000ff */
[----:B------:R-:W-:Y:S01]  /*2460*/  STS [R3+0x8c0], R14 ;  /* 0x0008c00e03007388 */ /* 0x000fe20000000800 */
[----:B------:R-:W-:-:S02]  /*2470*/  F2FP.PACK_AB R56, R57, R56 ;  /* 0x000000383938723e */ /* 0x000fc400000000ff */
[----:B------:R-:W-:Y:S01]  /*2480*/  F2FP.PACK_AB R58, R59, R58 ;  /* 0x0000003a3b3a723e */ /* 0x000fe200000000ff */
[----:B------:R-:W-:Y:S01]  /*2490*/  STS [R3+0x60], R16 ;  /* 0x0000601003007388 */ /* 0x000fe20000000800 */
[----:B------:R-:W-:Y:S02]  /*24a0*/  F2FP.PACK_AB R60, R61, R60 ;  /* 0x0000003c3d3c723e */ /* 0x000fe400000000ff */
[----:B------:R-:W-:Y:S01]  /*24b0*/  F2FP.PACK_AB R62, R63, R62 ;  /* 0x0000003e3f3e723e */ /* 0x000fe200000000ff */
[----:B------:R-:W-:Y:S01]  /*24c0*/  STS [R3+0x8e0], R18 ;  /* 0x0008e01203007388 */ /* 0x000fe20000000800 */
[----:B------:R-:W-:Y:S02]  /*24d0*/  F2FP.PACK_AB R64, R65, R64 ;  /* 0x000000404140723e */ /* 0x000fe400000000ff */
[----:B------:R-:W-:Y:S01]  /*24e0*/  F2FP.PACK_AB R66, R67, R66 ;  /* 0x000000424342723e */ /* 0x000fe200000000ff */
[----:B------:R-:W-:Y:S01]  /*24f0*/  STS [R3+0x80], R20 ;  /* 0x0000801403007388 */ /* 0x000fe20000000800 */
[----:B------:R-:W-:-:S03]  /*2500*/  ISETP.GE.AND P6, PT, R119, c[0x0][0x17c], PT ;  /* 0x00005f0077007a0c */ /* 0x000fc60003fc6270 */
[----:B------:R-:W-:Y:S04]  /*2510*/  STS [R3+0x900], R22 ;  /* 0x0009001603007388 */ /* 0x000fe80000000800 */
[----:B------:R-:W-:Y:S04]  /*2520*/  STS [R3+0xa0], R24 ;  /* 0x0000a01803007388 */ /* 0x000fe80000000800 */
[----:B------:R-:W-:Y:S04]  /*2530*/  STS [R3+0x920], R26 ;  /* 0x0009201a03007388 */ /* 0x000fe80000000800 */
[----:B------:R3:W-:Y:S04]  /*2540*/  STS [R3+0xc0], R0 ;  /* 0x0000c00003007388 */ /* 0x0007e80000000800 */
[----:B------:R2:W-:Y:S04]  /*2550*/  STS [R3+0x940], R2 ;  /* 0x0009400203007388 */ /* 0x0005e80000000800 */
[----:B------:R1:W-:Y:S04]  /*2560*/  STS [R3+0xe0], R32 ;  /* 0x0000e02003007388 */ /* 0x0003e80000000800 */
[----:B------:R1:W-:Y:S04]  /*2570*/  STS [R3+0x960], R34 ;  /* 0x0009602203007388 */ /* 0x0003e80000000800 */
[----:B------:R-:W-:Y:S01]  /*2580*/  BAR.SYNC.DEFER_BLOCKING 0x0 ;  /* 0x0000000000007b1d */ /* 0x000fe20000010000 */
[C---:B---3--:R-:W-:Y:S01]  /*2590*/  LOP3.LUT R0, R120.reuse, R135, RZ, 0xfc, !PT ;  /* 0x0000008778007212 */ /* 0x048fe200078efcff */
[----:B------:R-:W-:-:S03]  /*25a0*/  IMAD.IADD R120, R120, 0x1, R135 ;  /* 0x0000000178787824 */ /* 0x000fc600078e0287 */
[C---:B------:R-:W-:Y:S01]  /*25b0*/  ISETP.LT.AND P3, PT, R0.reuse, c[0x0][0x178], !P6 ;  /* 0x00005e0000007a0c */ /* 0x040fe20007761270 */
[C---:B--2---:R-:W-:Y:S01]  /*25c0*/  IMAD R2, R0.reuse, c[0x0][0x18c], RZ ;  /* 0x0000630000027a24 */ /* 0x044fe200078e02ff */
[C---:B------:R-:W-:Y:S02]  /*25d0*/  IADD3 R35, R0.reuse, 0x30, RZ ;  /* 0x0000003000237810 */ /* 0x040fe40007ffe0ff */
[C---:B-1----:R-:W-:Y:S02]  /*25e0*/  IADD3 R32, R0.reuse, 0x20, RZ ;  /* 0x0000002000207810 */ /* 0x042fe40007ffe0ff */
[----:B------:R-:W-:Y:S02]  /*25f0*/  ISETP.LT.AND P0, PT, R35, c[0x0][0x178], !P6 ;  /* 0x00005e0023007a0c */ /* 0x000fe40007701270 */
[----:B------:R-:W-:Y:S02]  /*2600*/  IADD3 R34, R0, 0x28, RZ ;  /* 0x0000002800227810 */ /* 0x000fe40007ffe0ff */
[----:B------:R-:W-:Y:S01]  /*2610*/  ISETP.LT.AND P2, PT, R32, c[0x0][0x178], !P6 ;  /* 0x00005e0020007a0c */ /* 0x000fe20007741270 */
[----:B------:R-:W1:Y:S01]  /*2620*/  LDS.128 R4, [R33] ;  /* 0x0000000021047984 */ /* 0x000e620000000c00 */
[----:B------:R-:W-:-:S02]  /*2630*/  ISETP.LT.AND P1, PT, R34, c[0x0][0x178], !P6 ;  /* 0x00005e0022007a0c */ /* 0x000fc40007721270 */
[C---:B------:R-:W-:Y:S01]  /*2640*/  IADD3 R32, R120.reuse, 0x8, RZ ;  /* 0x0000000878207810 */ /* 0x040fe20007ffe0ff */
[----:B------:R-:W2:Y:S01]  /*2650*/  LDS.128 R28, [R33+0x880] ;  /* 0x00088000211c7984 */ /* 0x000ea20000000c00 */
[C---:B------:R-:W-:Y:S02]  /*2660*/  IADD3 R34, R120.reuse, 0x18, RZ ;  /* 0x0000001878227810 */ /* 0x040fe40007ffe0ff */
[----:B------:R-:W-:Y:S01]  /*2670*/  IADD3 R120, R120, 0x10, RZ ;  /* 0x0000001078787810 */ /* 0x000fe20007ffe0ff */
[----:B------:R-:W3:Y:S01]  /*2680*/  LDS.128 R24, [R33+0x1100] ;  /* 0x0011000021187984 */ /* 0x000ee20000000c00 */
[C---:B------:R-:W-:Y:S01]  /*2690*/  ISETP.LT.AND P5, PT, R32.reuse, c[0x0][0x178], !P6 ;  /* 0x00005e0020007a0c */ /* 0x040fe200077a1270 */
[----:B------:R-:W-:Y:S01]  /*26a0*/  IMAD R32, R32, c[0x0][0x18c], RZ ;  /* 0x0000630020207a24 */ /* 0x000fe200078e02ff */
[C---:B------:R-:W-:Y:S01]  /*26b0*/  ISETP.LT.AND P4, PT, R120.reuse, c[0x0][0x178], !P6 ;  /* 0x00005e0078007a0c */ /* 0x040fe20007781270 */
[----:B------:R-:W1:Y:S01]  /*26c0*/  LDS.128 R20, [R33+0x1980] ;  /* 0x0019800021147984 */ /* 0x000e620000000c00 */
[----:B------:R-:W-:Y:S01]  /*26d0*/  IMAD R120, R120, c[0x0][0x18c], RZ ;  /* 0x0000630078787a24 */ /* 0x000fe200078e02ff */
[----:B------:R-:W-:-:S02]  /*26e0*/  IADD3 R0, R0, 0x38, RZ ;  /* 0x0000003800007810 */ /* 0x000fc40007ffe0ff */
[----:B------:R-:W-:Y:S06]  /*26f0*/  BAR.SYNC.DEFER_BLOCKING 0x0 ;  /* 0x0000000000007b1d */ /* 0x000fec0000010000 */
[----:B------:R1:W-:Y:S04]  /*2700*/  STS [R3], R36 ;  /* 0x0000002403007388 */ /* 0x0003e80000000800 */
[----:B------:R2:W-:Y:S04]  /*2710*/  STS [R3+0x880], R38 ;  /* 0x0008802603007388 */ /* 0x0005e80000000800 */
[----:B------:R-:W-:Y:S04]  /*2720*/  STS [R3+0x20], R40 ;  /* 0x0000202803007388 */ /* 0x000fe80000000800 */
[----:B------:R-:W-:Y:S04]  /*2730*/  STS [R3+0x8a0], R42 ;  /* 0x0008a02a03007388 */ /* 0x000fe80000000800 */
[----:B------:R-:W-:Y:S04]  /*2740*/  STS [R3+0x40], R44 ;  /* 0x0000402c03007388 */ /* 0x000fe80000000800 */
[----:B------:R-:W-:Y:S04]  /*2750*/  STS [R3+0x8c0], R46 ;  /* 0x0008c02e03007388 */ /* 0x000fe80000000800 */
[----:B------:R-:W-:Y:S01]  /*2760*/  STS [R3+0x60], R48 ;  /* 0x0000603003007388 */ /* 0x000fe20000000800 */
[----:B-1----:R-:W-:-:S03]  /*2770*/  IMAD.WIDE R36, R2, R121, c[0x0][0x170] ;  /* 0x00005c0002247625 */ /* 0x002fc600078e0279 */
[----:B------:R-:W-:Y:S01]  /*2780*/  STS [R3+0x8e0], R50 ;  /* 0x0008e03203007388 */ /* 0x000fe20000000800 */
[----:B--2---:R-:W-:-:S03]  /*2790*/  IMAD.WIDE R38, R32, R121, c[0x0][0x170] ;  /* 0x00005c0020267625 */ /* 0x004fc600078e0279 */
[----:B------:R-:W-:Y:S01]  /*27a0*/  STS [R3+0x80], R52 ;  /* 0x0000803403007388 */ /* 0x000fe20000000800 */
[----:B------:R-:W-:-:S03]  /*27b0*/  IMAD.WIDE R36, R119, 0x2, R36 ;  /* 0x0000000277247825 */ /* 0x000fc600078e0224 */
[----:B------:R-:W-:Y:S01]  /*27c0*/  STS [R3+0x900], R54 ;  /* 0x0009003603007388 */ /* 0x000fe20000000800 */
[----:B------:R-:W-:-:S03]  /*27d0*/  IMAD.WIDE R38, R119, 0x2, R38 ;  /* 0x0000000277267825 */ /* 0x000fc600078e0226 */
[----:B------:R-:W-:Y:S04]  /*27e0*/  STS [R3+0xa0], R56 ;  /* 0x0000a03803007388 */ /* 0x000fe80000000800 */
[----:B------:R-:W-:Y:S04]  /*27f0*/  STS [R3+0x920], R58 ;  /* 0x0009203a03007388 */ /* 0x000fe80000000800 */
[----:B------:R-:W-:Y:S04]  /*2800*/  STS [R3+0xc0], R60 ;  /* 0x0000c03c03007388 */ /* 0x000fe80000000800 */
[----:B------:R-:W-:Y:S04]  /*2810*/  STS [R3+0x940], R62 ;  /* 0x0009403e03007388 */ /* 0x000fe80000000800 */
[----:B------:R-:W-:Y:S04]  /*2820*/  STS [R3+0xe0], R64 ;  /* 0x0000e04003007388 */ /* 0x000fe80000000800 */
[----:B------:R1:W-:Y:S04]  /*2830*/  STS [R3+0x960], R66 ;  /* 0x0009604203007388 */ /* 0x0003e80000000800 */
[----:B------:R-:W-:Y:S01]  /*2840*/  BAR.SYNC.DEFER_BLOCKING 0x0 ;  /* 0x0000000000007b1d */ /* 0x000fe20000010000 */
[----:B-1----:R-:W-:-:S05]  /*2850*/  IMAD.MOV.U32 R3, RZ, RZ, c[0x0][0x18c] ;  /* 0x00006300ff037624 */ /* 0x002fca00078e00ff */
[----:B------:R-:W1:Y:S01]  /*2860*/  LDS.128 R16, [R33] ;  /* 0x0000000021107984 */ /* 0x000e620000000c00 */
[----:B------:R-:W-:-:S03]  /*2870*/  IMAD R2, R3, 0x20, R2 ;  /* 0x0000002003027824 */ /* 0x000fc600078e0202 */
[----:B------:R-:W2:Y:S01]  /*2880*/  LDS.128 R12, [R33+0x880] ;  /* 0x00088000210c7984 */ /* 0x000ea20000000c00 */
[----:B------:R-:W-:-:S03]  /*2890*/  IMAD.WIDE R40, R2, R121, c[0x0][0x170] ;  /* 0x00005c0002287625 */ /* 0x000fc600078e0279 */
[----:B------:R-:W1:Y:S03]  /*28a0*/  LDS.128 R8, [R33+0x1100] ;  /* 0x0011000021087984 */ /* 0x000e660000000c00 */
[----:B------:R-:W-:Y:S01]  /*28b0*/  IMAD.WIDE R40, R119, 0x2, R40 ;  /* 0x0000000277287825 */ /* 0x000fe200078e0228 */
[----:B------:R2:W-:Y:S01]  /*28c0*/  @P3 STG.E.128 [R36.64], R4 ;  /* 0x0000000424003986 */ /* 0x0005e2000c101d0a */
[C---:B------:R-:W-:Y:S02]  /*28d0*/  ISETP.LT.AND P3, PT, R34.reuse, c[0x0][0x178], !P6 ;  /* 0x00005e0022007a0c */ /* 0x040fe40007761270 */
[----:B------:R-:W-:Y:S01]  /*28e0*/  IMAD R34, R34, c[0x0][0x18c], RZ ;  /* 0x0000630022227a24 */ /* 0x000fe200078e02ff */
[----:B------:R-:W-:Y:S01]  /*28f0*/  ISETP.LT.AND P6, PT, R0, c[0x0][0x178], !P6 ;  /* 0x00005e0000007a0c */ /* 0x000fe200077c1270 */
[----:B------:R1:W-:Y:S02]  /*2900*/  @P5 STG.E.128 [R38.64], R28 ;  /* 0x0000001c26005986 */ /* 0x0003e4000c101d0a */
[----:B------:R-:W-:-:S06]  /*2910*/  IMAD.WIDE R34, R34, R121, c[0x0][0x170] ;  /* 0x00005c0022227625 */ /* 0x000fcc00078e0279 */
[----:B------:R-:W-:-:S04]  /*2920*/  IMAD.WIDE R34, R119, 0x2, R34 ;  /* 0x0000000277227825 */ /* 0x000fc800078e0222 */
[----:B--2---:R-:W-:Y:S02]  /*2930*/  IMAD R4, R3, 0x8, R2 ;  /* 0x0000000803047824 */ /* 0x004fe400078e0202 */
[----:B------:R-:W-:-:S04]  /*2940*/  IMAD.WIDE R36, R120, R121, c[0x0][0x170] ;  /* 0x00005c0078247625 */ /* 0x000fc800078e0279 */
[----:B------:R-:W-:Y:S02]  /*2950*/  IMAD R6, R3, 0x8, R4 ;  /* 0x0000000803067824 */ /* 0x000fe400078e0204 */
[----:B------:R-:W-:-:S04]  /*2960*/  IMAD.WIDE R42, R4, R121, c[0x0][0x170] ;  /* 0x00005c00042a7625 */ /* 0x000fc800078e0279 */
[----:B------:R-:W-:-:S04]  /*2970*/  IMAD.WIDE R4, R6, R121, c[0x0][0x170] ;  /* 0x00005c0006047625 */ /* 0x000fc800078e0279 */
[----:B------:R-:W-:-:S04]  /*2980*/  IMAD.WIDE R36, R119, 0x2, R36 ;  /* 0x0000000277247825 */ /* 0x000fc800078e0224 */
[----:B------:R-:W-:Y:S01]  /*2990*/  IMAD R6, R3, 0x8, R6 ;  /* 0x0000000803067824 */ /* 0x000fe200078e0206 */
[----:B---3--:R2:W-:Y:S01]  /*29a0*/  @P4 STG.E.128 [R36.64], R24 ;  /* 0x0000001824004986 */ /* 0x0085e2000c101d0a */
[----:B------:R-:W-:-:S03]  /*29b0*/  IMAD.WIDE R42, R119, 0x2, R42 ;  /* 0x00000002772a7825 */ /* 0x000fc600078e022a */
[----:B------:R2:W-:Y:S01]  /*29c0*/  @P3 STG.E.128 [R34.64], R20 ;  /* 0x0000001422003986 */ /* 0x0005e2000c101d0a */
[----:B------:R-:W-:-:S03]  /*29d0*/  IMAD.WIDE R4, R119, 0x2, R4 ;  /* 0x0000000277047825 */ /* 0x000fc600078e0204 */
[----:B-1----:R2:W-:Y:S01]  /*29e0*/  @P2 STG.E.128 [R40.64], R16 ;  /* 0x0000001028002986 */ /* 0x0025e2000c101d0a */
[----:B------:R-:W-:-:S03]  /*29f0*/  IMAD.WIDE R2, R6, R121, c[0x0][0x170] ;  /* 0x00005c0006027625 */ /* 0x000fc600078e0279 */
[----:B------:R2:W-:Y:S03]  /*2a00*/  @P1 STG.E.128 [R42.64], R12 ;  /* 0x0000000c2a001986 */ /* 0x0005e6000c101d0a */
[----:B------:R-:W-:Y:S01]  /*2a10*/  IMAD.WIDE R2, R119, 0x2, R2 ;  /* 0x0000000277027825 */ /* 0x000fe200078e0202 */
[----:B------:R2:W-:Y:S01]  /*2a20*/  @P0 STG.E.128 [R4.64], R8 ;  /* 0x0000000804000986 */ /* 0x0005e2000c101d0a */
[----:B------:R-:W-:Y:S05]  /*2a30*/  @!P6 EXIT ;  /* 0x000000000000e94d */ /* 0x000fea0003800000 */
[----:B--2---:R-:W1:Y:S04]  /*2a40*/  LDS.128 R4, [R33+0x1980] ;  /* 0x0019800021047984 */ /* 0x004e680000000c00 */
[----:B-1----:R-:W-:Y:S01]  /*2a50*/  STG.E.128 [R2.64], R4 ;  /* 0x0000000402007986 */ /* 0x002fe2000c101d0a */
[----:B------:R-:W-:Y:S05]  /*2a60*/  EXIT ;  /* 0x000000000000794d */ /* 0x000fea0003800000 */
.L_x_2:
[----:B------:R-:W-:-:S00]  /*2a70*/  BRA `(.L_x_2) ;  /* 0xfffffff000007947 */ /* 0x000fc0000383ffff */
[----:B------:R-:W-:-:S00]  /*2a80*/  NOP ;  /* 0x0000000000007918 */ /* 0x000fc00000000000 */
[----:B------:R-:W-:-:S00]  /*2a90*/  NOP ;  /* 0x0000000000007918 */ /* 0x000fc00000000000 */
[----:B------:R-:W-:-:S00]  /*2aa0*/  NOP ;  /* 0x0000000000007918 */ /* 0x000fc00000000000 */
[----:B------:R-:W-:-:S00]  /*2ab0*/  NOP ;  /* 0x0000000000007918 */ /* 0x000fc00000000000 */
[----:B------:R-:W-:-:S00]  /*2ac0*/  NOP ;  /* 0x0000000000007918 */ /* 0x000fc00000000000 */
[----:B------:R-:W-:-:S00]  /*2ad0*/  NOP ;  /* 0x0000000000007918 */ /* 0x000fc00000000000 */
[----:B------:R-:W-:-:S00]  /*2ae0*/  NOP ;  /* 0x0000000000007918 */ /* 0x000fc00000000000 */
[----:B------:R-:W-:-:S00]  /*2af0*/  NOP ;  /* 0x0000000000007918 */ /* 0x000fc00000000000 */
.L_x_3:


//--------------------- .nv.shared.matmul_kernel_0d1d2d3d4d5d6d7c8d9c10d11c --------------------------
	.section	.nv.shared.matmul_kernel_0d1d2d3d4d5d6d7c8d9c10d11c,"aw",@nobits
	.align	16
